//
// Generated by NVIDIA NVVM Compiler
//
// Compiler Build ID: CL-36424714
// Cuda compilation tools, release 13.0, V13.0.88
// Based on NVVM 20.0.0
//

.version 9.0
.target sm_100
.address_size 64

	// .globl	_Z14erosion_kernelPKfPfPKhiiii
.extern .shared .align 16 .b8 shared_tile[];

.visible .entry _Z14erosion_kernelPKfPfPKhiiii(
	.param .u64 .ptr .align 1 _Z14erosion_kernelPKfPfPKhiiii_param_0,
	.param .u64 .ptr .align 1 _Z14erosion_kernelPKfPfPKhiiii_param_1,
	.param .u64 .ptr .align 1 _Z14erosion_kernelPKfPfPKhiiii_param_2,
	.param .u32 _Z14erosion_kernelPKfPfPKhiiii_param_3,
	.param .u32 _Z14erosion_kernelPKfPfPKhiiii_param_4,
	.param .u32 _Z14erosion_kernelPKfPfPKhiiii_param_5,
	.param .u32 _Z14erosion_kernelPKfPfPKhiiii_param_6
)
{
	.reg .pred 	%p<34>;
	.reg .b16 	%rs<31>;
	.reg .b32 	%r<131>;
	.reg .b32 	%f<88>;
	.reg .b64 	%rd<27>;

	ld.param.u64 	%rd8, [_Z14erosion_kernelPKfPfPKhiiii_param_0];
	ld.param.u64 	%rd7, [_Z14erosion_kernelPKfPfPKhiiii_param_1];
	ld.param.u64 	%rd9, [_Z14erosion_kernelPKfPfPKhiiii_param_2];
	ld.param.u32 	%r58, [_Z14erosion_kernelPKfPfPKhiiii_param_3];
	ld.param.u32 	%r62, [_Z14erosion_kernelPKfPfPKhiiii_param_4];
	ld.param.u32 	%r60, [_Z14erosion_kernelPKfPfPKhiiii_param_5];
	ld.param.u32 	%r61, [_Z14erosion_kernelPKfPfPKhiiii_param_6];
	cvta.to.global.u64 	%rd1, %rd9;
	cvta.to.global.u64 	%rd2, %rd8;
	mov.u32 	%r63, %ctaid.x;
	mov.u32 	%r1, %ntid.x;
	mul.lo.s32 	%r2, %r63, %r1;
	mov.u32 	%r3, %tid.x;
	add.s32 	%r4, %r2, %r3;
	mov.u32 	%r64, %ctaid.y;
	mov.u32 	%r5, %ntid.y;
	mul.lo.s32 	%r6, %r64, %r5;
	mov.u32 	%r7, %tid.y;
	add.s32 	%r65, %r6, %r7;
	setp.ge.s32 	%p1, %r4, %r60;
	setp.ge.s32 	%p2, %r65, %r62;
	or.pred  	%p3, %p1, %p2;
	@%p3 bra 	$L__BB0_55;
	shr.u32 	%r66, %r61, 31;
	add.s32 	%r67, %r61, %r66;
	shr.s32 	%r9, %r67, 1;
	and.b32  	%r68, %r67, -2;
	add.s32 	%r10, %r68, %r1;
	add.s32 	%r11, %r9, %r3;
	setp.lt.s32 	%p4, %r58, 1;
	@%p4 bra 	$L__BB0_55;
	add.s32 	%r70, %r9, %r7;
	mul.lo.s32 	%r12, %r60, %r62;
	mul.lo.s32 	%r13, %r60, %r65;
	mul.lo.s32 	%r71, %r10, %r70;
	add.s32 	%r72, %r71, %r11;
	shl.b32 	%r73, %r72, 2;
	mov.u32 	%r74, shared_tile;
	add.s32 	%r14, %r74, %r73;
	sub.s32 	%r75, %r4, %r9;
	max.s32 	%r15, %r75, 0;
	add.s32 	%r76, %r71, %r3;
	shl.b32 	%r77, %r76, 2;
	add.s32 	%r16, %r74, %r77;
	sub.s32 	%r17, %r1, %r9;
	add.s32 	%r78, %r60, -1;
	add.s32 	%r79, %r11, %r2;
	min.s32 	%r18, %r78, %r79;
	shl.b32 	%r80, %r9, 2;
	add.s32 	%r19, %r14, %r80;
	sub.s32 	%r81, %r65, %r9;
	max.s32 	%r82, %r81, 0;
	mad.lo.s32 	%r20, %r82, %r60, %r4;
	mad.lo.s32 	%r83, %r10, %r7, %r11;
	shl.b32 	%r84, %r83, 2;
	add.s32 	%r21, %r74, %r84;
	sub.s32 	%r22, %r5, %r9;
	add.s32 	%r85, %r62, -1;
	add.s32 	%r86, %r70, %r6;
	min.s32 	%r87, %r85, %r86;
	mad.lo.s32 	%r23, %r87, %r60, %r4;
	add.s32 	%r88, %r70, %r9;
	mad.lo.s32 	%r89, %r88, %r10, %r11;
	shl.b32 	%r90, %r89, 2;
	add.s32 	%r24, %r74, %r90;
	neg.s32 	%r25, %r9;
	abs.s32 	%r26, %r9;
	add.s32 	%r27, %r9, %r26;
	add.s32 	%r91, %r27, 1;
	and.b32  	%r28, %r91, 7;
	max.s32 	%r92, %r9, %r25;
	add.s32 	%r93, %r9, %r92;
	add.s32 	%r94, %r93, 1;
	and.b32  	%r95, %r94, -8;
	neg.s32 	%r29, %r95;
	shl.b32 	%r96, %r3, 2;
	add.s32 	%r97, %r96, %r74;
	add.s32 	%r30, %r97, 16;
	cvta.to.global.u64 	%rd3, %rd7;
	mov.b32 	%r122, 0;
$L__BB0_3:
	setp.ge.s32 	%p5, %r3, %r9;
	mul.lo.s32 	%r32, %r12, %r122;
	add.s32 	%r33, %r32, %r13;
	add.s32 	%r34, %r33, %r4;
	mul.wide.s32 	%rd10, %r34, 4;
	add.s64 	%rd11, %rd2, %rd10;
	ld.global.nc.f32 	%f41, [%rd11];
	st.shared.f32 	[%r14], %f41;
	@%p5 bra 	$L__BB0_5;
	add.s32 	%r98, %r33, %r15;
	mul.wide.s32 	%rd12, %r98, 4;
	add.s64 	%rd13, %rd2, %rd12;
	ld.global.nc.f32 	%f42, [%rd13];
	st.shared.f32 	[%r16], %f42;
$L__BB0_5:
	setp.lt.u32 	%p6, %r3, %r17;
	@%p6 bra 	$L__BB0_7;
	add.s32 	%r99, %r33, %r18;
	mul.wide.s32 	%rd14, %r99, 4;
	add.s64 	%rd15, %rd2, %rd14;
	ld.global.nc.f32 	%f43, [%rd15];
	st.shared.f32 	[%r19], %f43;
$L__BB0_7:
	setp.ge.s32 	%p7, %r7, %r9;
	@%p7 bra 	$L__BB0_9;
	add.s32 	%r100, %r20, %r32;
	mul.wide.s32 	%rd16, %r100, 4;
	add.s64 	%rd17, %rd2, %rd16;
	ld.global.nc.f32 	%f44, [%rd17];
	st.shared.f32 	[%r21], %f44;
$L__BB0_9:
	setp.lt.u32 	%p8, %r7, %r22;
	@%p8 bra 	$L__BB0_11;
	add.s32 	%r101, %r23, %r32;
	mul.wide.s32 	%rd18, %r101, 4;
	add.s64 	%rd19, %rd2, %rd18;
	ld.global.nc.f32 	%f45, [%rd19];
	st.shared.f32 	[%r24], %f45;
$L__BB0_11:
	setp.lt.s32 	%p9, %r61, -1;
	bar.sync 	0;
	ld.shared.f32 	%f66, [%r14];
	@%p9 bra 	$L__BB0_54;
	mov.u32 	%r123, %r25;
$L__BB0_13:
	mov.u32 	%r35, %r123;
	setp.lt.u32 	%p10, %r27, 7;
	add.s32 	%r102, %r35, %r9;
	mul.lo.s32 	%r125, %r102, %r61;
	add.s32 	%r37, %r125, %r9;
	add.s32 	%r38, %r102, %r7;
	mad.lo.s32 	%r39, %r38, %r10, %r11;
	mov.u32 	%r128, %r25;
	@%p10 bra 	$L__BB0_32;
	mul.lo.s32 	%r103, %r10, %r38;
	shl.b32 	%r104, %r103, 2;
	add.s32 	%r124, %r30, %r104;
	mov.u32 	%r126, %r29;
	mov.u32 	%r128, %r25;
$L__BB0_15:
	.pragma "nounroll";
	cvt.s64.s32 	%rd20, %r125;
	add.s64 	%rd4, %rd1, %rd20;
	ld.global.nc.u8 	%rs1, [%rd4];
	cvt.u16.u8 	%rs2, %rs1;
	setp.eq.s16 	%p11, %rs2, 0;
	@%p11 bra 	$L__BB0_17;
	ld.shared.f32 	%f47, [%r124+-16];
	min.f32 	%f66, %f66, %f47;
$L__BB0_17:
	ld.global.nc.u8 	%rs3, [%rd4+1];
	cvt.u16.u8 	%rs4, %rs3;
	setp.eq.s16 	%p12, %rs4, 0;
	@%p12 bra 	$L__BB0_19;
	ld.shared.f32 	%f48, [%r124+-12];
	min.f32 	%f66, %f66, %f48;
$L__BB0_19:
	ld.global.nc.u8 	%rs5, [%rd4+2];
	cvt.u16.u8 	%rs6, %rs5;
	setp.eq.s16 	%p13, %rs6, 0;
	@%p13 bra 	$L__BB0_21;
	ld.shared.f32 	%f49, [%r124+-8];
	min.f32 	%f66, %f66, %f49;
$L__BB0_21:
	ld.global.nc.u8 	%rs7, [%rd4+3];
	cvt.u16.u8 	%rs8, %rs7;
	setp.eq.s16 	%p14, %rs8, 0;
	@%p14 bra 	$L__BB0_23;
	ld.shared.f32 	%f50, [%r124+-4];
	min.f32 	%f66, %f66, %f50;
$L__BB0_23:
	ld.global.nc.u8 	%rs9, [%rd4+4];
	cvt.u16.u8 	%rs10, %rs9;
	setp.eq.s16 	%p15, %rs10, 0;
	@%p15 bra 	$L__BB0_25;
	ld.shared.f32 	%f51, [%r124];
	min.f32 	%f66, %f66, %f51;
$L__BB0_25:
	ld.global.nc.u8 	%rs11, [%rd4+5];
	cvt.u16.u8 	%rs12, %rs11;
	setp.eq.s16 	%p16, %rs12, 0;
	@%p16 bra 	$L__BB0_27;
	ld.shared.f32 	%f52, [%r124+4];
	min.f32 	%f66, %f66, %f52;
$L__BB0_27:
	ld.global.nc.u8 	%rs13, [%rd4+6];
	cvt.u16.u8 	%rs14, %rs13;
	setp.eq.s16 	%p17, %rs14, 0;
	@%p17 bra 	$L__BB0_29;
	ld.shared.f32 	%f53, [%r124+8];
	min.f32 	%f66, %f66, %f53;
$L__BB0_29:
	ld.global.nc.u8 	%rs15, [%rd4+7];
	cvt.u16.u8 	%rs16, %rs15;
	setp.eq.s16 	%p18, %rs16, 0;
	@%p18 bra 	$L__BB0_31;
	ld.shared.f32 	%f54, [%r124+12];
	min.f32 	%f66, %f66, %f54;
$L__BB0_31:
	add.s32 	%r128, %r128, 8;
	add.s32 	%r126, %r126, 8;
	add.s32 	%r125, %r125, 8;
	add.s32 	%r124, %r124, 32;
	setp.ne.s32 	%p19, %r126, 0;
	@%p19 bra 	$L__BB0_15;
$L__BB0_32:
	setp.eq.s32 	%p20, %r28, 0;
	@%p20 bra 	$L__BB0_53;
	add.s32 	%r105, %r28, -1;
	setp.lt.u32 	%p21, %r105, 3;
	@%p21 bra 	$L__BB0_43;
	add.s32 	%r106, %r37, %r128;
	cvt.s64.s32 	%rd21, %r106;
	add.s64 	%rd5, %rd1, %rd21;
	ld.global.nc.u8 	%rs17, [%rd5];
	cvt.u16.u8 	%rs18, %rs17;
	setp.eq.s16 	%p22, %rs18, 0;
	add.s32 	%r107, %r39, %r128;
	shl.b32 	%r108, %r107, 2;
	mov.u32 	%r109, shared_tile;
	add.s32 	%r50, %r109, %r108;
	@%p22 bra 	$L__BB0_36;
	ld.shared.f32 	%f56, [%r50];
	min.f32 	%f66, %f66, %f56;
$L__BB0_36:
	ld.global.nc.u8 	%rs19, [%rd5+1];
	cvt.u16.u8 	%rs20, %rs19;
	setp.eq.s16 	%p23, %rs20, 0;
	@%p23 bra 	$L__BB0_38;
	ld.shared.f32 	%f57, [%r50+4];
	min.f32 	%f66, %f66, %f57;
$L__BB0_38:
	ld.global.nc.u8 	%rs21, [%rd5+2];
	cvt.u16.u8 	%rs22, %rs21;
	setp.eq.s16 	%p24, %rs22, 0;
	@%p24 bra 	$L__BB0_40;
	ld.shared.f32 	%f58, [%r50+8];
	min.f32 	%f66, %f66, %f58;
$L__BB0_40:
	ld.global.nc.u8 	%rs23, [%rd5+3];
	cvt.u16.u8 	%rs24, %rs23;
	setp.eq.s16 	%p25, %rs24, 0;
	@%p25 bra 	$L__BB0_42;
	ld.shared.f32 	%f59, [%r50+12];
	min.f32 	%f66, %f66, %f59;
$L__BB0_42:
	add.s32 	%r128, %r128, 4;
$L__BB0_43:
	add.s32 	%r111, %r27, 1;
	and.b32  	%r110, %r111, 3;
	setp.eq.s32 	%p26, %r110, 0;
	@%p26 bra 	$L__BB0_53;
	setp.eq.s32 	%p27, %r110, 1;
	@%p27 bra 	$L__BB0_50;
	add.s32 	%r112, %r37, %r128;
	cvt.s64.s32 	%rd22, %r112;
	add.s64 	%rd6, %rd1, %rd22;
	ld.global.nc.u8 	%rs25, [%rd6];
	cvt.u16.u8 	%rs26, %rs25;
	setp.eq.s16 	%p28, %rs26, 0;
	add.s32 	%r113, %r39, %r128;
	shl.b32 	%r114, %r113, 2;
	mov.u32 	%r115, shared_tile;
	add.s32 	%r53, %r115, %r114;
	@%p28 bra 	$L__BB0_47;
	ld.shared.f32 	%f61, [%r53];
	min.f32 	%f66, %f66, %f61;
$L__BB0_47:
	ld.global.nc.u8 	%rs27, [%rd6+1];
	cvt.u16.u8 	%rs28, %rs27;
	setp.eq.s16 	%p29, %rs28, 0;
	@%p29 bra 	$L__BB0_49;
	ld.shared.f32 	%f62, [%r53+4];
	min.f32 	%f66, %f66, %f62;
$L__BB0_49:
	add.s32 	%r128, %r128, 2;
$L__BB0_50:
	and.b32  	%r116, %r27, 1;
	setp.eq.b32 	%p30, %r116, 1;
	@%p30 bra 	$L__BB0_53;
	add.s32 	%r117, %r37, %r128;
	cvt.s64.s32 	%rd23, %r117;
	add.s64 	%rd24, %rd1, %rd23;
	ld.global.nc.u8 	%rs29, [%rd24];
	cvt.u16.u8 	%rs30, %rs29;
	setp.eq.s16 	%p31, %rs30, 0;
	@%p31 bra 	$L__BB0_53;
	add.s32 	%r118, %r39, %r128;
	shl.b32 	%r119, %r118, 2;
	mov.u32 	%r120, shared_tile;
	add.s32 	%r121, %r120, %r119;
	ld.shared.f32 	%f63, [%r121];
	min.f32 	%f66, %f66, %f63;
$L__BB0_53:
	add.s32 	%r123, %r35, 1;
	setp.ne.s32 	%p32, %r35, %r26;
	@%p32 bra 	$L__BB0_13;
$L__BB0_54:
	mul.wide.s32 	%rd25, %r34, 4;
	add.s64 	%rd26, %rd3, %rd25;
	st.global.f32 	[%rd26], %f66;
	bar.sync 	0;
	add.s32 	%r122, %r122, 1;
	setp.ne.s32 	%p33, %r122, %r58;
	@%p33 bra 	$L__BB0_3;
$L__BB0_55:
	ret;

}
	// .globl	_Z15dilation_kernelPKfPfPKhiiii
.visible .entry _Z15dilation_kernelPKfPfPKhiiii(
	.param .u64 .ptr .align 1 _Z15dilation_kernelPKfPfPKhiiii_param_0,
	.param .u64 .ptr .align 1 _Z15dilation_kernelPKfPfPKhiiii_param_1,
	.param .u64 .ptr .align 1 _Z15dilation_kernelPKfPfPKhiiii_param_2,
	.param .u32 _Z15dilation_kernelPKfPfPKhiiii_param_3,
	.param .u32 _Z15dilation_kernelPKfPfPKhiiii_param_4,
	.param .u32 _Z15dilation_kernelPKfPfPKhiiii_param_5,
	.param .u32 _Z15dilation_kernelPKfPfPKhiiii_param_6
)
{
	.reg .pred 	%p<34>;
	.reg .b16 	%rs<31>;
	.reg .b32 	%r<131>;
	.reg .b32 	%f<88>;
	.reg .b64 	%rd<27>;

	ld.param.u64 	%rd8, [_Z15dilation_kernelPKfPfPKhiiii_param_0];
	ld.param.u64 	%rd7, [_Z15dilation_kernelPKfPfPKhiiii_param_1];
	ld.param.u64 	%rd9, [_Z15dilation_kernelPKfPfPKhiiii_param_2];
	ld.param.u32 	%r58, [_Z15dilation_kernelPKfPfPKhiiii_param_3];
	ld.param.u32 	%r62, [_Z15dilation_kernelPKfPfPKhiiii_param_4];
	ld.param.u32 	%r60, [_Z15dilation_kernelPKfPfPKhiiii_param_5];
	ld.param.u32 	%r61, [_Z15dilation_kernelPKfPfPKhiiii_param_6];
	cvta.to.global.u64 	%rd1, %rd9;
	cvta.to.global.u64 	%rd2, %rd8;
	mov.u32 	%r63, %ctaid.x;
	mov.u32 	%r1, %ntid.x;
	mul.lo.s32 	%r2, %r63, %r1;
	mov.u32 	%r3, %tid.x;
	add.s32 	%r4, %r2, %r3;
	mov.u32 	%r64, %ctaid.y;
	mov.u32 	%r5, %ntid.y;
	mul.lo.s32 	%r6, %r64, %r5;
	mov.u32 	%r7, %tid.y;
	add.s32 	%r65, %r6, %r7;
	setp.ge.s32 	%p1, %r4, %r60;
	setp.ge.s32 	%p2, %r65, %r62;
	or.pred  	%p3, %p1, %p2;
	@%p3 bra 	$L__BB1_55;
	shr.u32 	%r66, %r61, 31;
	add.s32 	%r67, %r61, %r66;
	shr.s32 	%r9, %r67, 1;
	and.b32  	%r68, %r67, -2;
	add.s32 	%r10, %r68, %r1;
	add.s32 	%r11, %r9, %r3;
	setp.lt.s32 	%p4, %r58, 1;
	@%p4 bra 	$L__BB1_55;
	add.s32 	%r70, %r9, %r7;
	mul.lo.s32 	%r12, %r60, %r62;
	mul.lo.s32 	%r13, %r60, %r65;
	mul.lo.s32 	%r71, %r10, %r70;
	add.s32 	%r72, %r71, %r11;
	shl.b32 	%r73, %r72, 2;
	mov.u32 	%r74, shared_tile;
	add.s32 	%r14, %r74, %r73;
	sub.s32 	%r75, %r4, %r9;
	max.s32 	%r15, %r75, 0;
	add.s32 	%r76, %r71, %r3;
	shl.b32 	%r77, %r76, 2;
	add.s32 	%r16, %r74, %r77;
	sub.s32 	%r17, %r1, %r9;
	add.s32 	%r78, %r60, -1;
	add.s32 	%r79, %r11, %r2;
	min.s32 	%r18, %r78, %r79;
	shl.b32 	%r80, %r9, 2;
	add.s32 	%r19, %r14, %r80;
	sub.s32 	%r81, %r65, %r9;
	max.s32 	%r82, %r81, 0;
	mad.lo.s32 	%r20, %r82, %r60, %r4;
	mad.lo.s32 	%r83, %r10, %r7, %r11;
	shl.b32 	%r84, %r83, 2;
	add.s32 	%r21, %r74, %r84;
	sub.s32 	%r22, %r5, %r9;
	add.s32 	%r85, %r62, -1;
	add.s32 	%r86, %r70, %r6;
	min.s32 	%r87, %r85, %r86;
	mad.lo.s32 	%r23, %r87, %r60, %r4;
	add.s32 	%r88, %r70, %r9;
	mad.lo.s32 	%r89, %r88, %r10, %r11;
	shl.b32 	%r90, %r89, 2;
	add.s32 	%r24, %r74, %r90;
	neg.s32 	%r25, %r9;
	abs.s32 	%r26, %r9;
	add.s32 	%r27, %r9, %r26;
	add.s32 	%r91, %r27, 1;
	and.b32  	%r28, %r91, 7;
	max.s32 	%r92, %r9, %r25;
	add.s32 	%r93, %r9, %r92;
	add.s32 	%r94, %r93, 1;
	and.b32  	%r95, %r94, -8;
	neg.s32 	%r29, %r95;
	shl.b32 	%r96, %r3, 2;
	add.s32 	%r97, %r96, %r74;
	add.s32 	%r30, %r97, 16;
	cvta.to.global.u64 	%rd3, %rd7;
	mov.b32 	%r122, 0;
$L__BB1_3:
	setp.ge.s32 	%p5, %r3, %r9;
	mul.lo.s32 	%r32, %r12, %r122;
	add.s32 	%r33, %r32, %r13;
	add.s32 	%r34, %r33, %r4;
	mul.wide.s32 	%rd10, %r34, 4;
	add.s64 	%rd11, %rd2, %rd10;
	ld.global.nc.f32 	%f41, [%rd11];
	st.shared.f32 	[%r14], %f41;
	@%p5 bra 	$L__BB1_5;
	add.s32 	%r98, %r33, %r15;
	mul.wide.s32 	%rd12, %r98, 4;
	add.s64 	%rd13, %rd2, %rd12;
	ld.global.nc.f32 	%f42, [%rd13];
	st.shared.f32 	[%r16], %f42;
$L__BB1_5:
	setp.lt.u32 	%p6, %r3, %r17;
	@%p6 bra 	$L__BB1_7;
	add.s32 	%r99, %r33, %r18;
	mul.wide.s32 	%rd14, %r99, 4;
	add.s64 	%rd15, %rd2, %rd14;
	ld.global.nc.f32 	%f43, [%rd15];
	st.shared.f32 	[%r19], %f43;
$L__BB1_7:
	setp.ge.s32 	%p7, %r7, %r9;
	@%p7 bra 	$L__BB1_9;
	add.s32 	%r100, %r20, %r32;
	mul.wide.s32 	%rd16, %r100, 4;
	add.s64 	%rd17, %rd2, %rd16;
	ld.global.nc.f32 	%f44, [%rd17];
	st.shared.f32 	[%r21], %f44;
$L__BB1_9:
	setp.lt.u32 	%p8, %r7, %r22;
	@%p8 bra 	$L__BB1_11;
	add.s32 	%r101, %r23, %r32;
	mul.wide.s32 	%rd18, %r101, 4;
	add.s64 	%rd19, %rd2, %rd18;
	ld.global.nc.f32 	%f45, [%rd19];
	st.shared.f32 	[%r24], %f45;
$L__BB1_11:
	setp.lt.s32 	%p9, %r61, -1;
	bar.sync 	0;
	ld.shared.f32 	%f66, [%r14];
	@%p9 bra 	$L__BB1_54;
	mov.u32 	%r123, %r25;
$L__BB1_13:
	mov.u32 	%r35, %r123;
	setp.lt.u32 	%p10, %r27, 7;
	add.s32 	%r102, %r35, %r9;
	mul.lo.s32 	%r125, %r102, %r61;
	add.s32 	%r37, %r125, %r9;
	add.s32 	%r38, %r102, %r7;
	mad.lo.s32 	%r39, %r38, %r10, %r11;
	mov.u32 	%r128, %r25;
	@%p10 bra 	$L__BB1_32;
	mul.lo.s32 	%r103, %r10, %r38;
	shl.b32 	%r104, %r103, 2;
	add.s32 	%r124, %r30, %r104;
	mov.u32 	%r126, %r29;
	mov.u32 	%r128, %r25;
$L__BB1_15:
	.pragma "nounroll";
	cvt.s64.s32 	%rd20, %r125;
	add.s64 	%rd4, %rd1, %rd20;
	ld.global.nc.u8 	%rs1, [%rd4];
	cvt.u16.u8 	%rs2, %rs1;
	setp.eq.s16 	%p11, %rs2, 0;
	@%p11 bra 	$L__BB1_17;
	ld.shared.f32 	%f47, [%r124+-16];
	max.f32 	%f66, %f66, %f47;
$L__BB1_17:
	ld.global.nc.u8 	%rs3, [%rd4+1];
	cvt.u16.u8 	%rs4, %rs3;
	setp.eq.s16 	%p12, %rs4, 0;
	@%p12 bra 	$L__BB1_19;
	ld.shared.f32 	%f48, [%r124+-12];
	max.f32 	%f66, %f66, %f48;
$L__BB1_19:
	ld.global.nc.u8 	%rs5, [%rd4+2];
	cvt.u16.u8 	%rs6, %rs5;
	setp.eq.s16 	%p13, %rs6, 0;
	@%p13 bra 	$L__BB1_21;
	ld.shared.f32 	%f49, [%r124+-8];
	max.f32 	%f66, %f66, %f49;
$L__BB1_21:
	ld.global.nc.u8 	%rs7, [%rd4+3];
	cvt.u16.u8 	%rs8, %rs7;
	setp.eq.s16 	%p14, %rs8, 0;
	@%p14 bra 	$L__BB1_23;
	ld.shared.f32 	%f50, [%r124+-4];
	max.f32 	%f66, %f66, %f50;
$L__BB1_23:
	ld.global.nc.u8 	%rs9, [%rd4+4];
	cvt.u16.u8 	%rs10, %rs9;
	setp.eq.s16 	%p15, %rs10, 0;
	@%p15 bra 	$L__BB1_25;
	ld.shared.f32 	%f51, [%r124];
	max.f32 	%f66, %f66, %f51;
$L__BB1_25:
	ld.global.nc.u8 	%rs11, [%rd4+5];
	cvt.u16.u8 	%rs12, %rs11;
	setp.eq.s16 	%p16, %rs12, 0;
	@%p16 bra 	$L__BB1_27;
	ld.shared.f32 	%f52, [%r124+4];
	max.f32 	%f66, %f66, %f52;
$L__BB1_27:
	ld.global.nc.u8 	%rs13, [%rd4+6];
	cvt.u16.u8 	%rs14, %rs13;
	setp.eq.s16 	%p17, %rs14, 0;
	@%p17 bra 	$L__BB1_29;
	ld.shared.f32 	%f53, [%r124+8];
	max.f32 	%f66, %f66, %f53;
$L__BB1_29:
	ld.global.nc.u8 	%rs15, [%rd4+7];
	cvt.u16.u8 	%rs16, %rs15;
	setp.eq.s16 	%p18, %rs16, 0;
	@%p18 bra 	$L__BB1_31;
	ld.shared.f32 	%f54, [%r124+12];
	max.f32 	%f66, %f66, %f54;
$L__BB1_31:
	add.s32 	%r128, %r128, 8;
	add.s32 	%r126, %r126, 8;
	add.s32 	%r125, %r125, 8;
	add.s32 	%r124, %r124, 32;
	setp.ne.s32 	%p19, %r126, 0;
	@%p19 bra 	$L__BB1_15;
$L__BB1_32:
	setp.eq.s32 	%p20, %r28, 0;
	@%p20 bra 	$L__BB1_53;
	add.s32 	%r105, %r28, -1;
	setp.lt.u32 	%p21, %r105, 3;
	@%p21 bra 	$L__BB1_43;
	add.s32 	%r106, %r37, %r128;
	cvt.s64.s32 	%rd21, %r106;
	add.s64 	%rd5, %rd1, %rd21;
	ld.global.nc.u8 	%rs17, [%rd5];
	cvt.u16.u8 	%rs18, %rs17;
	setp.eq.s16 	%p22, %rs18, 0;
	add.s32 	%r107, %r39, %r128;
	shl.b32 	%r108, %r107, 2;
	mov.u32 	%r109, shared_tile;
	add.s32 	%r50, %r109, %r108;
	@%p22 bra 	$L__BB1_36;
	ld.shared.f32 	%f56, [%r50];
	max.f32 	%f66, %f66, %f56;
$L__BB1_36:
	ld.global.nc.u8 	%rs19, [%rd5+1];
	cvt.u16.u8 	%rs20, %rs19;
	setp.eq.s16 	%p23, %rs20, 0;
	@%p23 bra 	$L__BB1_38;
	ld.shared.f32 	%f57, [%r50+4];
	max.f32 	%f66, %f66, %f57;
$L__BB1_38:
	ld.global.nc.u8 	%rs21, [%rd5+2];
	cvt.u16.u8 	%rs22, %rs21;
	setp.eq.s16 	%p24, %rs22, 0;
	@%p24 bra 	$L__BB1_40;
	ld.shared.f32 	%f58, [%r50+8];
	max.f32 	%f66, %f66, %f58;
$L__BB1_40:
	ld.global.nc.u8 	%rs23, [%rd5+3];
	cvt.u16.u8 	%rs24, %rs23;
	setp.eq.s16 	%p25, %rs24, 0;
	@%p25 bra 	$L__BB1_42;
	ld.shared.f32 	%f59, [%r50+12];
	max.f32 	%f66, %f66, %f59;
$L__BB1_42:
	add.s32 	%r128, %r128, 4;
$L__BB1_43:
	add.s32 	%r111, %r27, 1;
	and.b32  	%r110, %r111, 3;
	setp.eq.s32 	%p26, %r110, 0;
	@%p26 bra 	$L__BB1_53;
	setp.eq.s32 	%p27, %r110, 1;
	@%p27 bra 	$L__BB1_50;
	add.s32 	%r112, %r37, %r128;
	cvt.s64.s32 	%rd22, %r112;
	add.s64 	%rd6, %rd1, %rd22;
	ld.global.nc.u8 	%rs25, [%rd6];
	cvt.u16.u8 	%rs26, %rs25;
	setp.eq.s16 	%p28, %rs26, 0;
	add.s32 	%r113, %r39, %r128;
	shl.b32 	%r114, %r113, 2;
	mov.u32 	%r115, shared_tile;
	add.s32 	%r53, %r115, %r114;
	@%p28 bra 	$L__BB1_47;
	ld.shared.f32 	%f61, [%r53];
	max.f32 	%f66, %f66, %f61;
$L__BB1_47:
	ld.global.nc.u8 	%rs27, [%rd6+1];
	cvt.u16.u8 	%rs28, %rs27;
	setp.eq.s16 	%p29, %rs28, 0;
	@%p29 bra 	$L__BB1_49;
	ld.shared.f32 	%f62, [%r53+4];
	max.f32 	%f66, %f66, %f62;
$L__BB1_49:
	add.s32 	%r128, %r128, 2;
$L__BB1_50:
	and.b32  	%r116, %r27, 1;
	setp.eq.b32 	%p30, %r116, 1;
	@%p30 bra 	$L__BB1_53;
	add.s32 	%r117, %r37, %r128;
	cvt.s64.s32 	%rd23, %r117;
	add.s64 	%rd24, %rd1, %rd23;
	ld.global.nc.u8 	%rs29, [%rd24];
	cvt.u16.u8 	%rs30, %rs29;
	setp.eq.s16 	%p31, %rs30, 0;
	@%p31 bra 	$L__BB1_53;
	add.s32 	%r118, %r39, %r128;
	shl.b32 	%r119, %r118, 2;
	mov.u32 	%r120, shared_tile;
	add.s32 	%r121, %r120, %r119;
	ld.shared.f32 	%f63, [%r121];
	max.f32 	%f66, %f66, %f63;
$L__BB1_53:
	add.s32 	%r123, %r35, 1;
	setp.ne.s32 	%p32, %r35, %r26;
	@%p32 bra 	$L__BB1_13;
$L__BB1_54:
	mul.wide.s32 	%rd25, %r34, 4;
	add.s64 	%rd26, %rd3, %rd25;
	st.global.f32 	[%rd26], %f66;
	bar.sync 	0;
	add.s32 	%r122, %r122, 1;
	setp.ne.s32 	%p33, %r122, %r58;
	@%p33 bra 	$L__BB1_3;
$L__BB1_55:
	ret;

}
	// .globl	_Z14opening_kernelPKfPfS1_PKhiiii
.visible .entry _Z14opening_kernelPKfPfS1_PKhiiii(
	.param .u64 .ptr .align 1 _Z14opening_kernelPKfPfS1_PKhiiii_param_0,
	.param .u64 .ptr .align 1 _Z14opening_kernelPKfPfS1_PKhiiii_param_1,
	.param .u64 .ptr .align 1 _Z14opening_kernelPKfPfS1_PKhiiii_param_2,
	.param .u64 .ptr .align 1 _Z14opening_kernelPKfPfS1_PKhiiii_param_3,
	.param .u32 _Z14opening_kernelPKfPfS1_PKhiiii_param_4,
	.param .u32 _Z14opening_kernelPKfPfS1_PKhiiii_param_5,
	.param .u32 _Z14opening_kernelPKfPfS1_PKhiiii_param_6,
	.param .u32 _Z14opening_kernelPKfPfS1_PKhiiii_param_7
)
{
	.reg .pred 	%p<56>;
	.reg .b16 	%rs<61>;
	.reg .b32 	%r<153>;
	.reg .b32 	%f<168>;
	.reg .b64 	%rd<35>;

	ld.param.u64 	%rd13, [_Z14opening_kernelPKfPfS1_PKhiiii_param_0];
	ld.param.u64 	%rd11, [_Z14opening_kernelPKfPfS1_PKhiiii_param_1];
	ld.param.u64 	%rd12, [_Z14opening_kernelPKfPfS1_PKhiiii_param_2];
	ld.param.u64 	%rd14, [_Z14opening_kernelPKfPfS1_PKhiiii_param_3];
	ld.param.u32 	%r64, [_Z14opening_kernelPKfPfS1_PKhiiii_param_4];
	ld.param.u32 	%r68, [_Z14opening_kernelPKfPfS1_PKhiiii_param_5];
	ld.param.u32 	%r66, [_Z14opening_kernelPKfPfS1_PKhiiii_param_6];
	ld.param.u32 	%r67, [_Z14opening_kernelPKfPfS1_PKhiiii_param_7];
	cvta.to.global.u64 	%rd1, %rd14;
	cvta.to.global.u64 	%rd2, %rd13;
	mov.u32 	%r69, %ctaid.x;
	mov.u32 	%r1, %ntid.x;
	mul.lo.s32 	%r2, %r69, %r1;
	mov.u32 	%r3, %tid.x;
	add.s32 	%r4, %r2, %r3;
	mov.u32 	%r70, %ctaid.y;
	mov.u32 	%r71, %ntid.y;
	mov.u32 	%r5, %tid.y;
	mad.lo.s32 	%r72, %r70, %r71, %r5;
	setp.ge.s32 	%p1, %r4, %r66;
	setp.ge.s32 	%p2, %r72, %r68;
	or.pred  	%p3, %p1, %p2;
	@%p3 bra 	$L__BB2_94;
	shr.u32 	%r73, %r67, 31;
	add.s32 	%r74, %r67, %r73;
	shr.s32 	%r7, %r74, 1;
	and.b32  	%r75, %r74, -2;
	add.s32 	%r8, %r75, %r1;
	add.s32 	%r9, %r7, %r3;
	setp.lt.s32 	%p4, %r64, 1;
	@%p4 bra 	$L__BB2_94;
	add.s32 	%r77, %r7, %r5;
	mad.lo.s32 	%r78, %r8, %r77, %r9;
	shl.b32 	%r79, %r78, 2;
	mov.u32 	%r80, shared_tile;
	add.s32 	%r10, %r80, %r79;
	sub.s32 	%r81, %r4, %r7;
	max.s32 	%r11, %r81, 0;
	sub.s32 	%r12, %r1, %r7;
	add.s32 	%r82, %r66, -1;
	add.s32 	%r83, %r9, %r2;
	min.s32 	%r13, %r82, %r83;
	neg.s32 	%r14, %r7;
	abs.s32 	%r15, %r7;
	add.s32 	%r16, %r7, %r15;
	add.s32 	%r84, %r16, 1;
	and.b32  	%r17, %r84, 7;
	add.s32 	%r18, %r17, -1;
	and.b32  	%r19, %r84, 3;
	add.s32 	%r20, %r19, -1;
	and.b32  	%r21, %r84, -8;
	and.b32  	%r22, %r16, 1;
	max.s32 	%r85, %r7, %r14;
	add.s32 	%r86, %r7, %r85;
	add.s32 	%r87, %r86, 1;
	and.b32  	%r88, %r87, -8;
	neg.s32 	%r23, %r88;
	cvta.to.global.u64 	%rd3, %rd12;
	cvta.to.global.u64 	%rd4, %rd11;
	mov.b32 	%r139, 0;
$L__BB2_3:
	setp.ge.s32 	%p5, %r3, %r7;
	mad.lo.s32 	%r89, %r139, %r68, %r72;
	mul.lo.s32 	%r25, %r89, %r66;
	add.s32 	%r26, %r25, %r4;
	mul.wide.s32 	%rd15, %r26, 4;
	add.s64 	%rd16, %rd2, %rd15;
	ld.global.nc.f32 	%f81, [%rd16];
	st.shared.f32 	[%r10], %f81;
	@%p5 bra 	$L__BB2_5;
	add.s32 	%r90, %r25, %r11;
	mul.wide.s32 	%rd17, %r90, 4;
	add.s64 	%rd18, %rd2, %rd17;
	ld.global.nc.f32 	%f82, [%rd18];
	add.s32 	%r91, %r7, %r5;
	mad.lo.s32 	%r92, %r8, %r91, %r3;
	shl.b32 	%r93, %r92, 2;
	mov.u32 	%r94, shared_tile;
	add.s32 	%r95, %r94, %r93;
	st.shared.f32 	[%r95], %f82;
$L__BB2_5:
	setp.lt.u32 	%p6, %r3, %r12;
	@%p6 bra 	$L__BB2_7;
	add.s32 	%r96, %r25, %r13;
	mul.wide.s32 	%rd19, %r96, 4;
	add.s64 	%rd20, %rd2, %rd19;
	ld.global.nc.f32 	%f83, [%rd20];
	shl.b32 	%r97, %r7, 2;
	add.s32 	%r98, %r10, %r97;
	st.shared.f32 	[%r98], %f83;
$L__BB2_7:
	setp.lt.s32 	%p7, %r67, -1;
	bar.sync 	0;
	ld.shared.f32 	%f122, [%r10];
	@%p7 bra 	$L__BB2_50;
	mov.u32 	%r140, %r14;
$L__BB2_9:
	mov.u32 	%r27, %r140;
	setp.lt.u32 	%p8, %r16, 7;
	add.s32 	%r99, %r27, %r7;
	mul.lo.s32 	%r142, %r99, %r67;
	add.s32 	%r29, %r142, %r7;
	add.s32 	%r30, %r99, %r5;
	mad.lo.s32 	%r31, %r30, %r8, %r9;
	mov.u32 	%r145, %r14;
	@%p8 bra 	$L__BB2_28;
	mul.lo.s32 	%r100, %r8, %r30;
	shl.b32 	%r101, %r100, 2;
	shl.b32 	%r102, %r3, 2;
	mov.u32 	%r103, shared_tile;
	add.s32 	%r104, %r102, %r103;
	add.s32 	%r105, %r104, %r101;
	add.s32 	%r141, %r105, 16;
	mov.u32 	%r143, %r23;
	mov.u32 	%r145, %r14;
$L__BB2_11:
	.pragma "nounroll";
	cvt.s64.s32 	%rd21, %r142;
	add.s64 	%rd5, %rd1, %rd21;
	ld.global.nc.u8 	%rs1, [%rd5];
	cvt.u16.u8 	%rs2, %rs1;
	setp.eq.s16 	%p9, %rs2, 0;
	@%p9 bra 	$L__BB2_13;
	ld.shared.f32 	%f85, [%r141+-16];
	min.f32 	%f122, %f122, %f85;
$L__BB2_13:
	ld.global.nc.u8 	%rs3, [%rd5+1];
	cvt.u16.u8 	%rs4, %rs3;
	setp.eq.s16 	%p10, %rs4, 0;
	@%p10 bra 	$L__BB2_15;
	ld.shared.f32 	%f86, [%r141+-12];
	min.f32 	%f122, %f122, %f86;
$L__BB2_15:
	ld.global.nc.u8 	%rs5, [%rd5+2];
	cvt.u16.u8 	%rs6, %rs5;
	setp.eq.s16 	%p11, %rs6, 0;
	@%p11 bra 	$L__BB2_17;
	ld.shared.f32 	%f87, [%r141+-8];
	min.f32 	%f122, %f122, %f87;
$L__BB2_17:
	ld.global.nc.u8 	%rs7, [%rd5+3];
	cvt.u16.u8 	%rs8, %rs7;
	setp.eq.s16 	%p12, %rs8, 0;
	@%p12 bra 	$L__BB2_19;
	ld.shared.f32 	%f88, [%r141+-4];
	min.f32 	%f122, %f122, %f88;
$L__BB2_19:
	ld.global.nc.u8 	%rs9, [%rd5+4];
	cvt.u16.u8 	%rs10, %rs9;
	setp.eq.s16 	%p13, %rs10, 0;
	@%p13 bra 	$L__BB2_21;
	ld.shared.f32 	%f89, [%r141];
	min.f32 	%f122, %f122, %f89;
$L__BB2_21:
	ld.global.nc.u8 	%rs11, [%rd5+5];
	cvt.u16.u8 	%rs12, %rs11;
	setp.eq.s16 	%p14, %rs12, 0;
	@%p14 bra 	$L__BB2_23;
	ld.shared.f32 	%f90, [%r141+4];
	min.f32 	%f122, %f122, %f90;
$L__BB2_23:
	ld.global.nc.u8 	%rs13, [%rd5+6];
	cvt.u16.u8 	%rs14, %rs13;
	setp.eq.s16 	%p15, %rs14, 0;
	@%p15 bra 	$L__BB2_25;
	ld.shared.f32 	%f91, [%r141+8];
	min.f32 	%f122, %f122, %f91;
$L__BB2_25:
	ld.global.nc.u8 	%rs15, [%rd5+7];
	cvt.u16.u8 	%rs16, %rs15;
	setp.eq.s16 	%p16, %rs16, 0;
	@%p16 bra 	$L__BB2_27;
	ld.shared.f32 	%f92, [%r141+12];
	min.f32 	%f122, %f122, %f92;
$L__BB2_27:
	add.s32 	%r145, %r145, 8;
	add.s32 	%r143, %r143, 8;
	add.s32 	%r142, %r142, 8;
	add.s32 	%r141, %r141, 32;
	setp.ne.s32 	%p17, %r143, 0;
	@%p17 bra 	$L__BB2_11;
$L__BB2_28:
	setp.eq.s32 	%p18, %r17, 0;
	@%p18 bra 	$L__BB2_49;
	setp.lt.u32 	%p19, %r18, 3;
	@%p19 bra 	$L__BB2_39;
	add.s32 	%r106, %r29, %r145;
	cvt.s64.s32 	%rd22, %r106;
	add.s64 	%rd6, %rd1, %rd22;
	ld.global.nc.u8 	%rs17, [%rd6];
	cvt.u16.u8 	%rs18, %rs17;
	setp.eq.s16 	%p20, %rs18, 0;
	add.s32 	%r107, %r31, %r145;
	shl.b32 	%r108, %r107, 2;
	mov.u32 	%r109, shared_tile;
	add.s32 	%r42, %r109, %r108;
	@%p20 bra 	$L__BB2_32;
	ld.shared.f32 	%f94, [%r42];
	min.f32 	%f122, %f122, %f94;
$L__BB2_32:
	ld.global.nc.u8 	%rs19, [%rd6+1];
	cvt.u16.u8 	%rs20, %rs19;
	setp.eq.s16 	%p21, %rs20, 0;
	@%p21 bra 	$L__BB2_34;
	ld.shared.f32 	%f95, [%r42+4];
	min.f32 	%f122, %f122, %f95;
$L__BB2_34:
	ld.global.nc.u8 	%rs21, [%rd6+2];
	cvt.u16.u8 	%rs22, %rs21;
	setp.eq.s16 	%p22, %rs22, 0;
	@%p22 bra 	$L__BB2_36;
	ld.shared.f32 	%f96, [%r42+8];
	min.f32 	%f122, %f122, %f96;
$L__BB2_36:
	ld.global.nc.u8 	%rs23, [%rd6+3];
	cvt.u16.u8 	%rs24, %rs23;
	setp.eq.s16 	%p23, %rs24, 0;
	@%p23 bra 	$L__BB2_38;
	ld.shared.f32 	%f97, [%r42+12];
	min.f32 	%f122, %f122, %f97;
$L__BB2_38:
	add.s32 	%r145, %r145, 4;
$L__BB2_39:
	setp.eq.s32 	%p24, %r19, 0;
	@%p24 bra 	$L__BB2_49;
	setp.eq.s32 	%p25, %r20, 0;
	@%p25 bra 	$L__BB2_46;
	add.s32 	%r110, %r29, %r145;
	cvt.s64.s32 	%rd23, %r110;
	add.s64 	%rd7, %rd1, %rd23;
	ld.global.nc.u8 	%rs25, [%rd7];
	cvt.u16.u8 	%rs26, %rs25;
	setp.eq.s16 	%p26, %rs26, 0;
	add.s32 	%r111, %r31, %r145;
	shl.b32 	%r112, %r111, 2;
	mov.u32 	%r113, shared_tile;
	add.s32 	%r45, %r113, %r112;
	@%p26 bra 	$L__BB2_43;
	ld.shared.f32 	%f99, [%r45];
	min.f32 	%f122, %f122, %f99;
$L__BB2_43:
	ld.global.nc.u8 	%rs27, [%rd7+1];
	cvt.u16.u8 	%rs28, %rs27;
	setp.eq.s16 	%p27, %rs28, 0;
	@%p27 bra 	$L__BB2_45;
	ld.shared.f32 	%f100, [%r45+4];
	min.f32 	%f122, %f122, %f100;
$L__BB2_45:
	add.s32 	%r145, %r145, 2;
$L__BB2_46:
	setp.ne.s32 	%p28, %r22, 0;
	@%p28 bra 	$L__BB2_49;
	add.s32 	%r114, %r29, %r145;
	cvt.s64.s32 	%rd24, %r114;
	add.s64 	%rd25, %rd1, %rd24;
	ld.global.nc.u8 	%rs29, [%rd25];
	cvt.u16.u8 	%rs30, %rs29;
	setp.eq.s16 	%p29, %rs30, 0;
	@%p29 bra 	$L__BB2_49;
	add.s32 	%r115, %r31, %r145;
	shl.b32 	%r116, %r115, 2;
	mov.u32 	%r117, shared_tile;
	add.s32 	%r118, %r117, %r116;
	ld.shared.f32 	%f101, [%r118];
	min.f32 	%f122, %f122, %f101;
$L__BB2_49:
	add.s32 	%r140, %r27, 1;
	setp.ne.s32 	%p30, %r27, %r15;
	@%p30 bra 	$L__BB2_9;
$L__BB2_50:
	mul.wide.s32 	%rd26, %r26, 4;
	add.s64 	%rd27, %rd3, %rd26;
	st.global.f32 	[%rd27], %f122;
	st.shared.f32 	[%r10], %f122;
	bar.sync 	0;
	ld.shared.f32 	%f146, [%r10];
	@%p7 bra 	$L__BB2_93;
	mov.u32 	%r148, %r14;
$L__BB2_52:
	mov.u32 	%r49, %r148;
	setp.lt.u32 	%p32, %r16, 7;
	add.s32 	%r119, %r49, %r7;
	mad.lo.s32 	%r50, %r119, %r67, %r7;
	add.s32 	%r120, %r119, %r5;
	mad.lo.s32 	%r51, %r120, %r8, %r9;
	mov.u32 	%r150, %r14;
	@%p32 bra 	$L__BB2_71;
	mov.u32 	%r150, %r14;
$L__BB2_54:
	.pragma "nounroll";
	add.s32 	%r121, %r50, %r150;
	cvt.s64.s32 	%rd28, %r121;
	add.s64 	%rd8, %rd1, %rd28;
	ld.global.nc.u8 	%rs31, [%rd8];
	cvt.u16.u8 	%rs32, %rs31;
	setp.eq.s16 	%p33, %rs32, 0;
	add.s32 	%r122, %r51, %r150;
	shl.b32 	%r123, %r122, 2;
	mov.u32 	%r124, shared_tile;
	add.s32 	%r53, %r124, %r123;
	@%p33 bra 	$L__BB2_56;
	ld.shared.f32 	%f103, [%r53];
	max.f32 	%f146, %f146, %f103;
$L__BB2_56:
	ld.global.nc.u8 	%rs33, [%rd8+1];
	cvt.u16.u8 	%rs34, %rs33;
	setp.eq.s16 	%p34, %rs34, 0;
	@%p34 bra 	$L__BB2_58;
	ld.shared.f32 	%f104, [%r53+4];
	max.f32 	%f146, %f146, %f104;
$L__BB2_58:
	ld.global.nc.u8 	%rs35, [%rd8+2];
	cvt.u16.u8 	%rs36, %rs35;
	setp.eq.s16 	%p35, %rs36, 0;
	@%p35 bra 	$L__BB2_60;
	ld.shared.f32 	%f105, [%r53+8];
	max.f32 	%f146, %f146, %f105;
$L__BB2_60:
	ld.global.nc.u8 	%rs37, [%rd8+3];
	cvt.u16.u8 	%rs38, %rs37;
	setp.eq.s16 	%p36, %rs38, 0;
	@%p36 bra 	$L__BB2_62;
	ld.shared.f32 	%f106, [%r53+12];
	max.f32 	%f146, %f146, %f106;
$L__BB2_62:
	ld.global.nc.u8 	%rs39, [%rd8+4];
	cvt.u16.u8 	%rs40, %rs39;
	setp.eq.s16 	%p37, %rs40, 0;
	@%p37 bra 	$L__BB2_64;
	ld.shared.f32 	%f107, [%r53+16];
	max.f32 	%f146, %f146, %f107;
$L__BB2_64:
	ld.global.nc.u8 	%rs41, [%rd8+5];
	cvt.u16.u8 	%rs42, %rs41;
	setp.eq.s16 	%p38, %rs42, 0;
	@%p38 bra 	$L__BB2_66;
	ld.shared.f32 	%f108, [%r53+20];
	max.f32 	%f146, %f146, %f108;
$L__BB2_66:
	ld.global.nc.u8 	%rs43, [%rd8+6];
	cvt.u16.u8 	%rs44, %rs43;
	setp.eq.s16 	%p39, %rs44, 0;
	@%p39 bra 	$L__BB2_68;
	ld.shared.f32 	%f109, [%r53+24];
	max.f32 	%f146, %f146, %f109;
$L__BB2_68:
	ld.global.nc.u8 	%rs45, [%rd8+7];
	cvt.u16.u8 	%rs46, %rs45;
	setp.eq.s16 	%p40, %rs46, 0;
	@%p40 bra 	$L__BB2_70;
	ld.shared.f32 	%f110, [%r53+28];
	max.f32 	%f146, %f146, %f110;
$L__BB2_70:
	add.s32 	%r150, %r150, 8;
	add.s32 	%r125, %r150, %r7;
	setp.ne.s32 	%p41, %r125, %r21;
	@%p41 bra 	$L__BB2_54;
$L__BB2_71:
	setp.eq.s32 	%p42, %r17, 0;
	@%p42 bra 	$L__BB2_92;
	setp.lt.u32 	%p43, %r18, 3;
	@%p43 bra 	$L__BB2_82;
	add.s32 	%r126, %r50, %r150;
	cvt.s64.s32 	%rd29, %r126;
	add.s64 	%rd9, %rd1, %rd29;
	ld.global.nc.u8 	%rs47, [%rd9];
	cvt.u16.u8 	%rs48, %rs47;
	setp.eq.s16 	%p44, %rs48, 0;
	add.s32 	%r127, %r51, %r150;
	shl.b32 	%r128, %r127, 2;
	mov.u32 	%r129, shared_tile;
	add.s32 	%r56, %r129, %r128;
	@%p44 bra 	$L__BB2_75;
	ld.shared.f32 	%f112, [%r56];
	max.f32 	%f146, %f146, %f112;
$L__BB2_75:
	ld.global.nc.u8 	%rs49, [%rd9+1];
	cvt.u16.u8 	%rs50, %rs49;
	setp.eq.s16 	%p45, %rs50, 0;
	@%p45 bra 	$L__BB2_77;
	ld.shared.f32 	%f113, [%r56+4];
	max.f32 	%f146, %f146, %f113;
$L__BB2_77:
	ld.global.nc.u8 	%rs51, [%rd9+2];
	cvt.u16.u8 	%rs52, %rs51;
	setp.eq.s16 	%p46, %rs52, 0;
	@%p46 bra 	$L__BB2_79;
	ld.shared.f32 	%f114, [%r56+8];
	max.f32 	%f146, %f146, %f114;
$L__BB2_79:
	ld.global.nc.u8 	%rs53, [%rd9+3];
	cvt.u16.u8 	%rs54, %rs53;
	setp.eq.s16 	%p47, %rs54, 0;
	@%p47 bra 	$L__BB2_81;
	ld.shared.f32 	%f115, [%r56+12];
	max.f32 	%f146, %f146, %f115;
$L__BB2_81:
	add.s32 	%r150, %r150, 4;
$L__BB2_82:
	setp.eq.s32 	%p48, %r19, 0;
	@%p48 bra 	$L__BB2_92;
	setp.eq.s32 	%p49, %r20, 0;
	@%p49 bra 	$L__BB2_89;
	add.s32 	%r130, %r50, %r150;
	cvt.s64.s32 	%rd30, %r130;
	add.s64 	%rd10, %rd1, %rd30;
	ld.global.nc.u8 	%rs55, [%rd10];
	cvt.u16.u8 	%rs56, %rs55;
	setp.eq.s16 	%p50, %rs56, 0;
	add.s32 	%r131, %r51, %r150;
	shl.b32 	%r132, %r131, 2;
	mov.u32 	%r133, shared_tile;
	add.s32 	%r59, %r133, %r132;
	@%p50 bra 	$L__BB2_86;
	ld.shared.f32 	%f117, [%r59];
	max.f32 	%f146, %f146, %f117;
$L__BB2_86:
	ld.global.nc.u8 	%rs57, [%rd10+1];
	cvt.u16.u8 	%rs58, %rs57;
	setp.eq.s16 	%p51, %rs58, 0;
	@%p51 bra 	$L__BB2_88;
	ld.shared.f32 	%f118, [%r59+4];
	max.f32 	%f146, %f146, %f118;
$L__BB2_88:
	add.s32 	%r150, %r150, 2;
$L__BB2_89:
	setp.ne.s32 	%p52, %r22, 0;
	@%p52 bra 	$L__BB2_92;
	add.s32 	%r134, %r50, %r150;
	cvt.s64.s32 	%rd31, %r134;
	add.s64 	%rd32, %rd1, %rd31;
	ld.global.nc.u8 	%rs59, [%rd32];
	cvt.u16.u8 	%rs60, %rs59;
	setp.eq.s16 	%p53, %rs60, 0;
	@%p53 bra 	$L__BB2_92;
	add.s32 	%r135, %r51, %r150;
	shl.b32 	%r136, %r135, 2;
	mov.u32 	%r137, shared_tile;
	add.s32 	%r138, %r137, %r136;
	ld.shared.f32 	%f119, [%r138];
	max.f32 	%f146, %f146, %f119;
$L__BB2_92:
	add.s32 	%r148, %r49, 1;
	setp.ne.s32 	%p54, %r49, %r15;
	@%p54 bra 	$L__BB2_52;
$L__BB2_93:
	mul.wide.s32 	%rd33, %r26, 4;
	add.s64 	%rd34, %rd4, %rd33;
	st.global.f32 	[%rd34], %f146;
	bar.sync 	0;
	add.s32 	%r139, %r139, 1;
	setp.ne.s32 	%p55, %r139, %r64;
	@%p55 bra 	$L__BB2_3;
$L__BB2_94:
	ret;

}
	// .globl	_Z14closing_kernelPKfPfS1_PKhiiii
.visible .entry _Z14closing_kernelPKfPfS1_PKhiiii(
	.param .u64 .ptr .align 1 _Z14closing_kernelPKfPfS1_PKhiiii_param_0,
	.param .u64 .ptr .align 1 _Z14closing_kernelPKfPfS1_PKhiiii_param_1,
	.param .u64 .ptr .align 1 _Z14closing_kernelPKfPfS1_PKhiiii_param_2,
	.param .u64 .ptr .align 1 _Z14closing_kernelPKfPfS1_PKhiiii_param_3,
	.param .u32 _Z14closing_kernelPKfPfS1_PKhiiii_param_4,
	.param .u32 _Z14closing_kernelPKfPfS1_PKhiiii_param_5,
	.param .u32 _Z14closing_kernelPKfPfS1_PKhiiii_param_6,
	.param .u32 _Z14closing_kernelPKfPfS1_PKhiiii_param_7
)
{
	.reg .pred 	%p<56>;
	.reg .b16 	%rs<61>;
	.reg .b32 	%r<153>;
	.reg .b32 	%f<168>;
	.reg .b64 	%rd<35>;

	ld.param.u64 	%rd13, [_Z14closing_kernelPKfPfS1_PKhiiii_param_0];
	ld.param.u64 	%rd11, [_Z14closing_kernelPKfPfS1_PKhiiii_param_1];
	ld.param.u64 	%rd12, [_Z14closing_kernelPKfPfS1_PKhiiii_param_2];
	ld.param.u64 	%rd14, [_Z14closing_kernelPKfPfS1_PKhiiii_param_3];
	ld.param.u32 	%r64, [_Z14closing_kernelPKfPfS1_PKhiiii_param_4];
	ld.param.u32 	%r68, [_Z14closing_kernelPKfPfS1_PKhiiii_param_5];
	ld.param.u32 	%r66, [_Z14closing_kernelPKfPfS1_PKhiiii_param_6];
	ld.param.u32 	%r67, [_Z14closing_kernelPKfPfS1_PKhiiii_param_7];
	cvta.to.global.u64 	%rd1, %rd14;
	cvta.to.global.u64 	%rd2, %rd13;
	mov.u32 	%r69, %ctaid.x;
	mov.u32 	%r1, %ntid.x;
	mul.lo.s32 	%r2, %r69, %r1;
	mov.u32 	%r3, %tid.x;
	add.s32 	%r4, %r2, %r3;
	mov.u32 	%r70, %ctaid.y;
	mov.u32 	%r71, %ntid.y;
	mov.u32 	%r5, %tid.y;
	mad.lo.s32 	%r72, %r70, %r71, %r5;
	setp.ge.s32 	%p1, %r4, %r66;
	setp.ge.s32 	%p2, %r72, %r68;
	or.pred  	%p3, %p1, %p2;
	@%p3 bra 	$L__BB3_94;
	shr.u32 	%r73, %r67, 31;
	add.s32 	%r74, %r67, %r73;
	shr.s32 	%r7, %r74, 1;
	and.b32  	%r75, %r74, -2;
	add.s32 	%r8, %r75, %r1;
	add.s32 	%r9, %r7, %r3;
	setp.lt.s32 	%p4, %r64, 1;
	@%p4 bra 	$L__BB3_94;
	add.s32 	%r77, %r7, %r5;
	mad.lo.s32 	%r78, %r8, %r77, %r9;
	shl.b32 	%r79, %r78, 2;
	mov.u32 	%r80, shared_tile;
	add.s32 	%r10, %r80, %r79;
	sub.s32 	%r81, %r4, %r7;
	max.s32 	%r11, %r81, 0;
	sub.s32 	%r12, %r1, %r7;
	add.s32 	%r82, %r66, -1;
	add.s32 	%r83, %r9, %r2;
	min.s32 	%r13, %r82, %r83;
	neg.s32 	%r14, %r7;
	abs.s32 	%r15, %r7;
	add.s32 	%r16, %r7, %r15;
	add.s32 	%r84, %r16, 1;
	and.b32  	%r17, %r84, 7;
	add.s32 	%r18, %r17, -1;
	and.b32  	%r19, %r84, 3;
	add.s32 	%r20, %r19, -1;
	and.b32  	%r21, %r84, -8;
	and.b32  	%r22, %r16, 1;
	max.s32 	%r85, %r7, %r14;
	add.s32 	%r86, %r7, %r85;
	add.s32 	%r87, %r86, 1;
	and.b32  	%r88, %r87, -8;
	neg.s32 	%r23, %r88;
	cvta.to.global.u64 	%rd3, %rd12;
	cvta.to.global.u64 	%rd4, %rd11;
	mov.b32 	%r139, 0;
$L__BB3_3:
	setp.ge.s32 	%p5, %r3, %r7;
	mad.lo.s32 	%r89, %r139, %r68, %r72;
	mul.lo.s32 	%r25, %r89, %r66;
	add.s32 	%r26, %r25, %r4;
	mul.wide.s32 	%rd15, %r26, 4;
	add.s64 	%rd16, %rd2, %rd15;
	ld.global.nc.f32 	%f81, [%rd16];
	st.shared.f32 	[%r10], %f81;
	@%p5 bra 	$L__BB3_5;
	add.s32 	%r90, %r25, %r11;
	mul.wide.s32 	%rd17, %r90, 4;
	add.s64 	%rd18, %rd2, %rd17;
	ld.global.nc.f32 	%f82, [%rd18];
	add.s32 	%r91, %r7, %r5;
	mad.lo.s32 	%r92, %r8, %r91, %r3;
	shl.b32 	%r93, %r92, 2;
	mov.u32 	%r94, shared_tile;
	add.s32 	%r95, %r94, %r93;
	st.shared.f32 	[%r95], %f82;
$L__BB3_5:
	setp.lt.u32 	%p6, %r3, %r12;
	@%p6 bra 	$L__BB3_7;
	add.s32 	%r96, %r25, %r13;
	mul.wide.s32 	%rd19, %r96, 4;
	add.s64 	%rd20, %rd2, %rd19;
	ld.global.nc.f32 	%f83, [%rd20];
	shl.b32 	%r97, %r7, 2;
	add.s32 	%r98, %r10, %r97;
	st.shared.f32 	[%r98], %f83;
$L__BB3_7:
	setp.lt.s32 	%p7, %r67, -1;
	bar.sync 	0;
	ld.shared.f32 	%f122, [%r10];
	@%p7 bra 	$L__BB3_50;
	mov.u32 	%r140, %r14;
$L__BB3_9:
	mov.u32 	%r27, %r140;
	setp.lt.u32 	%p8, %r16, 7;
	add.s32 	%r99, %r27, %r7;
	mul.lo.s32 	%r142, %r99, %r67;
	add.s32 	%r29, %r142, %r7;
	add.s32 	%r30, %r99, %r5;
	mad.lo.s32 	%r31, %r30, %r8, %r9;
	mov.u32 	%r145, %r14;
	@%p8 bra 	$L__BB3_28;
	mul.lo.s32 	%r100, %r8, %r30;
	shl.b32 	%r101, %r100, 2;
	shl.b32 	%r102, %r3, 2;
	mov.u32 	%r103, shared_tile;
	add.s32 	%r104, %r102, %r103;
	add.s32 	%r105, %r104, %r101;
	add.s32 	%r141, %r105, 16;
	mov.u32 	%r143, %r23;
	mov.u32 	%r145, %r14;
$L__BB3_11:
	.pragma "nounroll";
	cvt.s64.s32 	%rd21, %r142;
	add.s64 	%rd5, %rd1, %rd21;
	ld.global.nc.u8 	%rs1, [%rd5];
	cvt.u16.u8 	%rs2, %rs1;
	setp.eq.s16 	%p9, %rs2, 0;
	@%p9 bra 	$L__BB3_13;
	ld.shared.f32 	%f85, [%r141+-16];
	max.f32 	%f122, %f122, %f85;
$L__BB3_13:
	ld.global.nc.u8 	%rs3, [%rd5+1];
	cvt.u16.u8 	%rs4, %rs3;
	setp.eq.s16 	%p10, %rs4, 0;
	@%p10 bra 	$L__BB3_15;
	ld.shared.f32 	%f86, [%r141+-12];
	max.f32 	%f122, %f122, %f86;
$L__BB3_15:
	ld.global.nc.u8 	%rs5, [%rd5+2];
	cvt.u16.u8 	%rs6, %rs5;
	setp.eq.s16 	%p11, %rs6, 0;
	@%p11 bra 	$L__BB3_17;
	ld.shared.f32 	%f87, [%r141+-8];
	max.f32 	%f122, %f122, %f87;
$L__BB3_17:
	ld.global.nc.u8 	%rs7, [%rd5+3];
	cvt.u16.u8 	%rs8, %rs7;
	setp.eq.s16 	%p12, %rs8, 0;
	@%p12 bra 	$L__BB3_19;
	ld.shared.f32 	%f88, [%r141+-4];
	max.f32 	%f122, %f122, %f88;
$L__BB3_19:
	ld.global.nc.u8 	%rs9, [%rd5+4];
	cvt.u16.u8 	%rs10, %rs9;
	setp.eq.s16 	%p13, %rs10, 0;
	@%p13 bra 	$L__BB3_21;
	ld.shared.f32 	%f89, [%r141];
	max.f32 	%f122, %f122, %f89;
$L__BB3_21:
	ld.global.nc.u8 	%rs11, [%rd5+5];
	cvt.u16.u8 	%rs12, %rs11;
	setp.eq.s16 	%p14, %rs12, 0;
	@%p14 bra 	$L__BB3_23;
	ld.shared.f32 	%f90, [%r141+4];
	max.f32 	%f122, %f122, %f90;
$L__BB3_23:
	ld.global.nc.u8 	%rs13, [%rd5+6];
	cvt.u16.u8 	%rs14, %rs13;
	setp.eq.s16 	%p15, %rs14, 0;
	@%p15 bra 	$L__BB3_25;
	ld.shared.f32 	%f91, [%r141+8];
	max.f32 	%f122, %f122, %f91;
$L__BB3_25:
	ld.global.nc.u8 	%rs15, [%rd5+7];
	cvt.u16.u8 	%rs16, %rs15;
	setp.eq.s16 	%p16, %rs16, 0;
	@%p16 bra 	$L__BB3_27;
	ld.shared.f32 	%f92, [%r141+12];
	max.f32 	%f122, %f122, %f92;
$L__BB3_27:
	add.s32 	%r145, %r145, 8;
	add.s32 	%r143, %r143, 8;
	add.s32 	%r142, %r142, 8;
	add.s32 	%r141, %r141, 32;
	setp.ne.s32 	%p17, %r143, 0;
	@%p17 bra 	$L__BB3_11;
$L__BB3_28:
	setp.eq.s32 	%p18, %r17, 0;
	@%p18 bra 	$L__BB3_49;
	setp.lt.u32 	%p19, %r18, 3;
	@%p19 bra 	$L__BB3_39;
	add.s32 	%r106, %r29, %r145;
	cvt.s64.s32 	%rd22, %r106;
	add.s64 	%rd6, %rd1, %rd22;
	ld.global.nc.u8 	%rs17, [%rd6];
	cvt.u16.u8 	%rs18, %rs17;
	setp.eq.s16 	%p20, %rs18, 0;
	add.s32 	%r107, %r31, %r145;
	shl.b32 	%r108, %r107, 2;
	mov.u32 	%r109, shared_tile;
	add.s32 	%r42, %r109, %r108;
	@%p20 bra 	$L__BB3_32;
	ld.shared.f32 	%f94, [%r42];
	max.f32 	%f122, %f122, %f94;
$L__BB3_32:
	ld.global.nc.u8 	%rs19, [%rd6+1];
	cvt.u16.u8 	%rs20, %rs19;
	setp.eq.s16 	%p21, %rs20, 0;
	@%p21 bra 	$L__BB3_34;
	ld.shared.f32 	%f95, [%r42+4];
	max.f32 	%f122, %f122, %f95;
$L__BB3_34:
	ld.global.nc.u8 	%rs21, [%rd6+2];
	cvt.u16.u8 	%rs22, %rs21;
	setp.eq.s16 	%p22, %rs22, 0;
	@%p22 bra 	$L__BB3_36;
	ld.shared.f32 	%f96, [%r42+8];
	max.f32 	%f122, %f122, %f96;
$L__BB3_36:
	ld.global.nc.u8 	%rs23, [%rd6+3];
	cvt.u16.u8 	%rs24, %rs23;
	setp.eq.s16 	%p23, %rs24, 0;
	@%p23 bra 	$L__BB3_38;
	ld.shared.f32 	%f97, [%r42+12];
	max.f32 	%f122, %f122, %f97;
$L__BB3_38:
	add.s32 	%r145, %r145, 4;
$L__BB3_39:
	setp.eq.s32 	%p24, %r19, 0;
	@%p24 bra 	$L__BB3_49;
	setp.eq.s32 	%p25, %r20, 0;
	@%p25 bra 	$L__BB3_46;
	add.s32 	%r110, %r29, %r145;
	cvt.s64.s32 	%rd23, %r110;
	add.s64 	%rd7, %rd1, %rd23;
	ld.global.nc.u8 	%rs25, [%rd7];
	cvt.u16.u8 	%rs26, %rs25;
	setp.eq.s16 	%p26, %rs26, 0;
	add.s32 	%r111, %r31, %r145;
	shl.b32 	%r112, %r111, 2;
	mov.u32 	%r113, shared_tile;
	add.s32 	%r45, %r113, %r112;
	@%p26 bra 	$L__BB3_43;
	ld.shared.f32 	%f99, [%r45];
	max.f32 	%f122, %f122, %f99;
$L__BB3_43:
	ld.global.nc.u8 	%rs27, [%rd7+1];
	cvt.u16.u8 	%rs28, %rs27;
	setp.eq.s16 	%p27, %rs28, 0;
	@%p27 bra 	$L__BB3_45;
	ld.shared.f32 	%f100, [%r45+4];
	max.f32 	%f122, %f122, %f100;
$L__BB3_45:
	add.s32 	%r145, %r145, 2;
$L__BB3_46:
	setp.ne.s32 	%p28, %r22, 0;
	@%p28 bra 	$L__BB3_49;
	add.s32 	%r114, %r29, %r145;
	cvt.s64.s32 	%rd24, %r114;
	add.s64 	%rd25, %rd1, %rd24;
	ld.global.nc.u8 	%rs29, [%rd25];
	cvt.u16.u8 	%rs30, %rs29;
	setp.eq.s16 	%p29, %rs30, 0;
	@%p29 bra 	$L__BB3_49;
	add.s32 	%r115, %r31, %r145;
	shl.b32 	%r116, %r115, 2;
	mov.u32 	%r117, shared_tile;
	add.s32 	%r118, %r117, %r116;
	ld.shared.f32 	%f101, [%r118];
	max.f32 	%f122, %f122, %f101;
$L__BB3_49:
	add.s32 	%r140, %r27, 1;
	setp.ne.s32 	%p30, %r27, %r15;
	@%p30 bra 	$L__BB3_9;
$L__BB3_50:
	mul.wide.s32 	%rd26, %r26, 4;
	add.s64 	%rd27, %rd3, %rd26;
	st.global.f32 	[%rd27], %f122;
	st.shared.f32 	[%r10], %f122;
	bar.sync 	0;
	ld.shared.f32 	%f146, [%r10];
	@%p7 bra 	$L__BB3_93;
	mov.u32 	%r148, %r14;
$L__BB3_52:
	mov.u32 	%r49, %r148;
	setp.lt.u32 	%p32, %r16, 7;
	add.s32 	%r119, %r49, %r7;
	mad.lo.s32 	%r50, %r119, %r67, %r7;
	add.s32 	%r120, %r119, %r5;
	mad.lo.s32 	%r51, %r120, %r8, %r9;
	mov.u32 	%r150, %r14;
	@%p32 bra 	$L__BB3_71;
	mov.u32 	%r150, %r14;
$L__BB3_54:
	.pragma "nounroll";
	add.s32 	%r121, %r50, %r150;
	cvt.s64.s32 	%rd28, %r121;
	add.s64 	%rd8, %rd1, %rd28;
	ld.global.nc.u8 	%rs31, [%rd8];
	cvt.u16.u8 	%rs32, %rs31;
	setp.eq.s16 	%p33, %rs32, 0;
	add.s32 	%r122, %r51, %r150;
	shl.b32 	%r123, %r122, 2;
	mov.u32 	%r124, shared_tile;
	add.s32 	%r53, %r124, %r123;
	@%p33 bra 	$L__BB3_56;
	ld.shared.f32 	%f103, [%r53];
	min.f32 	%f146, %f146, %f103;
$L__BB3_56:
	ld.global.nc.u8 	%rs33, [%rd8+1];
	cvt.u16.u8 	%rs34, %rs33;
	setp.eq.s16 	%p34, %rs34, 0;
	@%p34 bra 	$L__BB3_58;
	ld.shared.f32 	%f104, [%r53+4];
	min.f32 	%f146, %f146, %f104;
$L__BB3_58:
	ld.global.nc.u8 	%rs35, [%rd8+2];
	cvt.u16.u8 	%rs36, %rs35;
	setp.eq.s16 	%p35, %rs36, 0;
	@%p35 bra 	$L__BB3_60;
	ld.shared.f32 	%f105, [%r53+8];
	min.f32 	%f146, %f146, %f105;
$L__BB3_60:
	ld.global.nc.u8 	%rs37, [%rd8+3];
	cvt.u16.u8 	%rs38, %rs37;
	setp.eq.s16 	%p36, %rs38, 0;
	@%p36 bra 	$L__BB3_62;
	ld.shared.f32 	%f106, [%r53+12];
	min.f32 	%f146, %f146, %f106;
$L__BB3_62:
	ld.global.nc.u8 	%rs39, [%rd8+4];
	cvt.u16.u8 	%rs40, %rs39;
	setp.eq.s16 	%p37, %rs40, 0;
	@%p37 bra 	$L__BB3_64;
	ld.shared.f32 	%f107, [%r53+16];
	min.f32 	%f146, %f146, %f107;
$L__BB3_64:
	ld.global.nc.u8 	%rs41, [%rd8+5];
	cvt.u16.u8 	%rs42, %rs41;
	setp.eq.s16 	%p38, %rs42, 0;
	@%p38 bra 	$L__BB3_66;
	ld.shared.f32 	%f108, [%r53+20];
	min.f32 	%f146, %f146, %f108;
$L__BB3_66:
	ld.global.nc.u8 	%rs43, [%rd8+6];
	cvt.u16.u8 	%rs44, %rs43;
	setp.eq.s16 	%p39, %rs44, 0;
	@%p39 bra 	$L__BB3_68;
	ld.shared.f32 	%f109, [%r53+24];
	min.f32 	%f146, %f146, %f109;
$L__BB3_68:
	ld.global.nc.u8 	%rs45, [%rd8+7];
	cvt.u16.u8 	%rs46, %rs45;
	setp.eq.s16 	%p40, %rs46, 0;
	@%p40 bra 	$L__BB3_70;
	ld.shared.f32 	%f110, [%r53+28];
	min.f32 	%f146, %f146, %f110;
$L__BB3_70:
	add.s32 	%r150, %r150, 8;
	add.s32 	%r125, %r150, %r7;
	setp.ne.s32 	%p41, %r125, %r21;
	@%p41 bra 	$L__BB3_54;
$L__BB3_71:
	setp.eq.s32 	%p42, %r17, 0;
	@%p42 bra 	$L__BB3_92;
	setp.lt.u32 	%p43, %r18, 3;
	@%p43 bra 	$L__BB3_82;
	add.s32 	%r126, %r50, %r150;
	cvt.s64.s32 	%rd29, %r126;
	add.s64 	%rd9, %rd1, %rd29;
	ld.global.nc.u8 	%rs47, [%rd9];
	cvt.u16.u8 	%rs48, %rs47;
	setp.eq.s16 	%p44, %rs48, 0;
	add.s32 	%r127, %r51, %r150;
	shl.b32 	%r128, %r127, 2;
	mov.u32 	%r129, shared_tile;
	add.s32 	%r56, %r129, %r128;
	@%p44 bra 	$L__BB3_75;
	ld.shared.f32 	%f112, [%r56];
	min.f32 	%f146, %f146, %f112;
$L__BB3_75:
	ld.global.nc.u8 	%rs49, [%rd9+1];
	cvt.u16.u8 	%rs50, %rs49;
	setp.eq.s16 	%p45, %rs50, 0;
	@%p45 bra 	$L__BB3_77;
	ld.shared.f32 	%f113, [%r56+4];
	min.f32 	%f146, %f146, %f113;
$L__BB3_77:
	ld.global.nc.u8 	%rs51, [%rd9+2];
	cvt.u16.u8 	%rs52, %rs51;
	setp.eq.s16 	%p46, %rs52, 0;
	@%p46 bra 	$L__BB3_79;
	ld.shared.f32 	%f114, [%r56+8];
	min.f32 	%f146, %f146, %f114;
$L__BB3_79:
	ld.global.nc.u8 	%rs53, [%rd9+3];
	cvt.u16.u8 	%rs54, %rs53;
	setp.eq.s16 	%p47, %rs54, 0;
	@%p47 bra 	$L__BB3_81;
	ld.shared.f32 	%f115, [%r56+12];
	min.f32 	%f146, %f146, %f115;
$L__BB3_81:
	add.s32 	%r150, %r150, 4;
$L__BB3_82:
	setp.eq.s32 	%p48, %r19, 0;
	@%p48 bra 	$L__BB3_92;
	setp.eq.s32 	%p49, %r20, 0;
	@%p49 bra 	$L__BB3_89;
	add.s32 	%r130, %r50, %r150;
	cvt.s64.s32 	%rd30, %r130;
	add.s64 	%rd10, %rd1, %rd30;
	ld.global.nc.u8 	%rs55, [%rd10];
	cvt.u16.u8 	%rs56, %rs55;
	setp.eq.s16 	%p50, %rs56, 0;
	add.s32 	%r131, %r51, %r150;
	shl.b32 	%r132, %r131, 2;
	mov.u32 	%r133, shared_tile;
	add.s32 	%r59, %r133, %r132;
	@%p50 bra 	$L__BB3_86;
	ld.shared.f32 	%f117, [%r59];
	min.f32 	%f146, %f146, %f117;
$L__BB3_86:
	ld.global.nc.u8 	%rs57, [%rd10+1];
	cvt.u16.u8 	%rs58, %rs57;
	setp.eq.s16 	%p51, %rs58, 0;
	@%p51 bra 	$L__BB3_88;
	ld.shared.f32 	%f118, [%r59+4];
	min.f32 	%f146, %f146, %f118;
$L__BB3_88:
	add.s32 	%r150, %r150, 2;
$L__BB3_89:
	setp.ne.s32 	%p52, %r22, 0;
	@%p52 bra 	$L__BB3_92;
	add.s32 	%r134, %r50, %r150;
	cvt.s64.s32 	%rd31, %r134;
	add.s64 	%rd32, %rd1, %rd31;
	ld.global.nc.u8 	%rs59, [%rd32];
	cvt.u16.u8 	%rs60, %rs59;
	setp.eq.s16 	%p53, %rs60, 0;
	@%p53 bra 	$L__BB3_92;
	add.s32 	%r135, %r51, %r150;
	shl.b32 	%r136, %r135, 2;
	mov.u32 	%r137, shared_tile;
	add.s32 	%r138, %r137, %r136;
	ld.shared.f32 	%f119, [%r138];
	min.f32 	%f146, %f146, %f119;
$L__BB3_92:
	add.s32 	%r148, %r49, 1;
	setp.ne.s32 	%p54, %r49, %r15;
	@%p54 bra 	$L__BB3_52;
$L__BB3_93:
	mul.wide.s32 	%rd33, %r26, 4;
	add.s64 	%rd34, %rd4, %rd33;
	st.global.f32 	[%rd34], %f146;
	bar.sync 	0;
	add.s32 	%r139, %r139, 1;
	setp.ne.s32 	%p55, %r139, %r64;
	@%p55 bra 	$L__BB3_3;
$L__BB3_94:
	ret;

}
	// .globl	_Z29morphological_gradient_kernelPKfPfPKhiiii
.visible .entry _Z29morphological_gradient_kernelPKfPfPKhiiii(
	.param .u64 .ptr .align 1 _Z29morphological_gradient_kernelPKfPfPKhiiii_param_0,
	.param .u64 .ptr .align 1 _Z29morphological_gradient_kernelPKfPfPKhiiii_param_1,
	.param .u64 .ptr .align 1 _Z29morphological_gradient_kernelPKfPfPKhiiii_param_2,
	.param .u32 _Z29morphological_gradient_kernelPKfPfPKhiiii_param_3,
	.param .u32 _Z29morphological_gradient_kernelPKfPfPKhiiii_param_4,
	.param .u32 _Z29morphological_gradient_kernelPKfPfPKhiiii_param_5,
	.param .u32 _Z29morphological_gradient_kernelPKfPfPKhiiii_param_6
)
{
	.reg .pred 	%p<32>;
	.reg .b16 	%rs<31>;
	.reg .b32 	%r<114>;
	.reg .b32 	%f<150>;
	.reg .b64 	%rd<24>;

	ld.param.u64 	%rd7, [_Z29morphological_gradient_kernelPKfPfPKhiiii_param_0];
	ld.param.u64 	%rd8, [_Z29morphological_gradient_kernelPKfPfPKhiiii_param_2];
	ld.param.u32 	%r45, [_Z29morphological_gradient_kernelPKfPfPKhiiii_param_3];
	ld.param.u32 	%r49, [_Z29morphological_gradient_kernelPKfPfPKhiiii_param_4];
	ld.param.u32 	%r47, [_Z29morphological_gradient_kernelPKfPfPKhiiii_param_5];
	ld.param.u32 	%r48, [_Z29morphological_gradient_kernelPKfPfPKhiiii_param_6];
	cvta.to.global.u64 	%rd1, %rd8;
	cvta.to.global.u64 	%rd2, %rd7;
	mov.u32 	%r50, %ctaid.x;
	mov.u32 	%r1, %ntid.x;
	mul.lo.s32 	%r2, %r50, %r1;
	mov.u32 	%r3, %tid.x;
	add.s32 	%r4, %r2, %r3;
	mov.u32 	%r51, %ctaid.y;
	mov.u32 	%r52, %ntid.y;
	mov.u32 	%r5, %tid.y;
	mad.lo.s32 	%r53, %r51, %r52, %r5;
	setp.ge.s32 	%p1, %r4, %r47;
	setp.ge.s32 	%p2, %r53, %r49;
	or.pred  	%p3, %p1, %p2;
	@%p3 bra 	$L__BB4_51;
	shr.u32 	%r54, %r48, 31;
	add.s32 	%r55, %r48, %r54;
	shr.s32 	%r7, %r55, 1;
	and.b32  	%r56, %r55, -2;
	add.s32 	%r8, %r56, %r1;
	add.s32 	%r9, %r7, %r3;
	setp.lt.s32 	%p4, %r45, 1;
	@%p4 bra 	$L__BB4_51;
	add.s32 	%r58, %r7, %r5;
	mad.lo.s32 	%r59, %r8, %r58, %r9;
	shl.b32 	%r60, %r59, 2;
	mov.u32 	%r61, shared_tile;
	add.s32 	%r10, %r61, %r60;
	sub.s32 	%r62, %r4, %r7;
	max.s32 	%r11, %r62, 0;
	sub.s32 	%r12, %r1, %r7;
	add.s32 	%r63, %r47, -1;
	add.s32 	%r64, %r9, %r2;
	min.s32 	%r13, %r63, %r64;
	neg.s32 	%r14, %r7;
	abs.s32 	%r15, %r7;
	add.s32 	%r16, %r7, %r15;
	add.s32 	%r65, %r16, 1;
	and.b32  	%r17, %r65, 7;
	max.s32 	%r66, %r7, %r14;
	add.s32 	%r67, %r7, %r66;
	add.s32 	%r68, %r67, 1;
	and.b32  	%r69, %r68, -8;
	neg.s32 	%r18, %r69;
	mov.b32 	%r105, 0;
$L__BB4_3:
	setp.ge.s32 	%p5, %r3, %r7;
	mad.lo.s32 	%r70, %r105, %r49, %r53;
	mul.lo.s32 	%r20, %r70, %r47;
	add.s32 	%r21, %r20, %r4;
	mul.wide.s32 	%rd9, %r21, 4;
	add.s64 	%rd10, %rd2, %rd9;
	ld.global.nc.f32 	%f80, [%rd10];
	st.shared.f32 	[%r10], %f80;
	@%p5 bra 	$L__BB4_5;
	add.s32 	%r71, %r20, %r11;
	mul.wide.s32 	%rd11, %r71, 4;
	add.s64 	%rd12, %rd2, %rd11;
	ld.global.nc.f32 	%f81, [%rd12];
	add.s32 	%r72, %r7, %r5;
	mad.lo.s32 	%r73, %r8, %r72, %r3;
	shl.b32 	%r74, %r73, 2;
	mov.u32 	%r75, shared_tile;
	add.s32 	%r76, %r75, %r74;
	st.shared.f32 	[%r76], %f81;
$L__BB4_5:
	setp.lt.u32 	%p6, %r3, %r12;
	@%p6 bra 	$L__BB4_7;
	add.s32 	%r77, %r20, %r13;
	mul.wide.s32 	%rd13, %r77, 4;
	add.s64 	%rd14, %rd2, %rd13;
	ld.global.nc.f32 	%f82, [%rd14];
	shl.b32 	%r78, %r7, 2;
	add.s32 	%r79, %r10, %r78;
	st.shared.f32 	[%r79], %f82;
$L__BB4_7:
	setp.lt.s32 	%p7, %r48, -1;
	bar.sync 	0;
	ld.shared.f32 	%f106, [%r10];
	mov.f32 	%f107, %f106;
	@%p7 bra 	$L__BB4_50;
	mov.u32 	%r106, %r14;
	mov.f32 	%f107, %f106;
$L__BB4_9:
	mov.u32 	%r22, %r106;
	setp.lt.u32 	%p8, %r16, 7;
	add.s32 	%r80, %r22, %r7;
	mul.lo.s32 	%r108, %r80, %r48;
	add.s32 	%r24, %r108, %r7;
	add.s32 	%r25, %r80, %r5;
	add.s32 	%r81, %r7, %r3;
	mad.lo.s32 	%r26, %r25, %r8, %r81;
	mov.u32 	%r111, %r14;
	@%p8 bra 	$L__BB4_28;
	mul.lo.s32 	%r82, %r8, %r25;
	shl.b32 	%r83, %r82, 2;
	shl.b32 	%r84, %r3, 2;
	mov.u32 	%r85, shared_tile;
	add.s32 	%r86, %r84, %r85;
	add.s32 	%r87, %r86, %r83;
	add.s32 	%r107, %r87, 16;
	mov.u32 	%r109, %r18;
	mov.u32 	%r111, %r14;
$L__BB4_11:
	.pragma "nounroll";
	cvt.s64.s32 	%rd15, %r108;
	add.s64 	%rd3, %rd1, %rd15;
	ld.global.nc.u8 	%rs1, [%rd3];
	cvt.u16.u8 	%rs2, %rs1;
	setp.eq.s16 	%p9, %rs2, 0;
	@%p9 bra 	$L__BB4_13;
	ld.shared.f32 	%f84, [%r107+-16];
	min.f32 	%f106, %f106, %f84;
	max.f32 	%f107, %f107, %f84;
$L__BB4_13:
	ld.global.nc.u8 	%rs3, [%rd3+1];
	cvt.u16.u8 	%rs4, %rs3;
	setp.eq.s16 	%p10, %rs4, 0;
	@%p10 bra 	$L__BB4_15;
	ld.shared.f32 	%f85, [%r107+-12];
	min.f32 	%f106, %f106, %f85;
	max.f32 	%f107, %f107, %f85;
$L__BB4_15:
	ld.global.nc.u8 	%rs5, [%rd3+2];
	cvt.u16.u8 	%rs6, %rs5;
	setp.eq.s16 	%p11, %rs6, 0;
	@%p11 bra 	$L__BB4_17;
	ld.shared.f32 	%f86, [%r107+-8];
	min.f32 	%f106, %f106, %f86;
	max.f32 	%f107, %f107, %f86;
$L__BB4_17:
	ld.global.nc.u8 	%rs7, [%rd3+3];
	cvt.u16.u8 	%rs8, %rs7;
	setp.eq.s16 	%p12, %rs8, 0;
	@%p12 bra 	$L__BB4_19;
	ld.shared.f32 	%f87, [%r107+-4];
	min.f32 	%f106, %f106, %f87;
	max.f32 	%f107, %f107, %f87;
$L__BB4_19:
	ld.global.nc.u8 	%rs9, [%rd3+4];
	cvt.u16.u8 	%rs10, %rs9;
	setp.eq.s16 	%p13, %rs10, 0;
	@%p13 bra 	$L__BB4_21;
	ld.shared.f32 	%f88, [%r107];
	min.f32 	%f106, %f106, %f88;
	max.f32 	%f107, %f107, %f88;
$L__BB4_21:
	ld.global.nc.u8 	%rs11, [%rd3+5];
	cvt.u16.u8 	%rs12, %rs11;
	setp.eq.s16 	%p14, %rs12, 0;
	@%p14 bra 	$L__BB4_23;
	ld.shared.f32 	%f89, [%r107+4];
	min.f32 	%f106, %f106, %f89;
	max.f32 	%f107, %f107, %f89;
$L__BB4_23:
	ld.global.nc.u8 	%rs13, [%rd3+6];
	cvt.u16.u8 	%rs14, %rs13;
	setp.eq.s16 	%p15, %rs14, 0;
	@%p15 bra 	$L__BB4_25;
	ld.shared.f32 	%f90, [%r107+8];
	min.f32 	%f106, %f106, %f90;
	max.f32 	%f107, %f107, %f90;
$L__BB4_25:
	ld.global.nc.u8 	%rs15, [%rd3+7];
	cvt.u16.u8 	%rs16, %rs15;
	setp.eq.s16 	%p16, %rs16, 0;
	@%p16 bra 	$L__BB4_27;
	ld.shared.f32 	%f91, [%r107+12];
	min.f32 	%f106, %f106, %f91;
	max.f32 	%f107, %f107, %f91;
$L__BB4_27:
	add.s32 	%r111, %r111, 8;
	add.s32 	%r109, %r109, 8;
	add.s32 	%r108, %r108, 8;
	add.s32 	%r107, %r107, 32;
	setp.ne.s32 	%p17, %r109, 0;
	@%p17 bra 	$L__BB4_11;
$L__BB4_28:
	setp.eq.s32 	%p18, %r17, 0;
	@%p18 bra 	$L__BB4_49;
	add.s32 	%r88, %r17, -1;
	setp.lt.u32 	%p19, %r88, 3;
	@%p19 bra 	$L__BB4_39;
	add.s32 	%r89, %r24, %r111;
	cvt.s64.s32 	%rd16, %r89;
	add.s64 	%rd4, %rd1, %rd16;
	ld.global.nc.u8 	%rs17, [%rd4];
	cvt.u16.u8 	%rs18, %rs17;
	setp.eq.s16 	%p20, %rs18, 0;
	add.s32 	%r90, %r26, %r111;
	shl.b32 	%r91, %r90, 2;
	mov.u32 	%r92, shared_tile;
	add.s32 	%r37, %r92, %r91;
	@%p20 bra 	$L__BB4_32;
	ld.shared.f32 	%f93, [%r37];
	min.f32 	%f106, %f106, %f93;
	max.f32 	%f107, %f107, %f93;
$L__BB4_32:
	ld.global.nc.u8 	%rs19, [%rd4+1];
	cvt.u16.u8 	%rs20, %rs19;
	setp.eq.s16 	%p21, %rs20, 0;
	@%p21 bra 	$L__BB4_34;
	ld.shared.f32 	%f94, [%r37+4];
	min.f32 	%f106, %f106, %f94;
	max.f32 	%f107, %f107, %f94;
$L__BB4_34:
	ld.global.nc.u8 	%rs21, [%rd4+2];
	cvt.u16.u8 	%rs22, %rs21;
	setp.eq.s16 	%p22, %rs22, 0;
	@%p22 bra 	$L__BB4_36;
	ld.shared.f32 	%f95, [%r37+8];
	min.f32 	%f106, %f106, %f95;
	max.f32 	%f107, %f107, %f95;
$L__BB4_36:
	ld.global.nc.u8 	%rs23, [%rd4+3];
	cvt.u16.u8 	%rs24, %rs23;
	setp.eq.s16 	%p23, %rs24, 0;
	@%p23 bra 	$L__BB4_38;
	ld.shared.f32 	%f96, [%r37+12];
	min.f32 	%f106, %f106, %f96;
	max.f32 	%f107, %f107, %f96;
$L__BB4_38:
	add.s32 	%r111, %r111, 4;
$L__BB4_39:
	add.s32 	%r94, %r16, 1;
	and.b32  	%r93, %r94, 3;
	setp.eq.s32 	%p24, %r93, 0;
	@%p24 bra 	$L__BB4_49;
	setp.eq.s32 	%p25, %r93, 1;
	@%p25 bra 	$L__BB4_46;
	add.s32 	%r95, %r24, %r111;
	cvt.s64.s32 	%rd17, %r95;
	add.s64 	%rd5, %rd1, %rd17;
	ld.global.nc.u8 	%rs25, [%rd5];
	cvt.u16.u8 	%rs26, %rs25;
	setp.eq.s16 	%p26, %rs26, 0;
	add.s32 	%r96, %r26, %r111;
	shl.b32 	%r97, %r96, 2;
	mov.u32 	%r98, shared_tile;
	add.s32 	%r40, %r98, %r97;
	@%p26 bra 	$L__BB4_43;
	ld.shared.f32 	%f98, [%r40];
	min.f32 	%f106, %f106, %f98;
	max.f32 	%f107, %f107, %f98;
$L__BB4_43:
	ld.global.nc.u8 	%rs27, [%rd5+1];
	cvt.u16.u8 	%rs28, %rs27;
	setp.eq.s16 	%p27, %rs28, 0;
	@%p27 bra 	$L__BB4_45;
	ld.shared.f32 	%f99, [%r40+4];
	min.f32 	%f106, %f106, %f99;
	max.f32 	%f107, %f107, %f99;
$L__BB4_45:
	add.s32 	%r111, %r111, 2;
$L__BB4_46:
	and.b32  	%r99, %r16, 1;
	setp.eq.b32 	%p28, %r99, 1;
	@%p28 bra 	$L__BB4_49;
	add.s32 	%r100, %r24, %r111;
	cvt.s64.s32 	%rd18, %r100;
	add.s64 	%rd19, %rd1, %rd18;
	ld.global.nc.u8 	%rs29, [%rd19];
	cvt.u16.u8 	%rs30, %rs29;
	setp.eq.s16 	%p29, %rs30, 0;
	@%p29 bra 	$L__BB4_49;
	add.s32 	%r101, %r26, %r111;
	shl.b32 	%r102, %r101, 2;
	mov.u32 	%r103, shared_tile;
	add.s32 	%r104, %r103, %r102;
	ld.shared.f32 	%f100, [%r104];
	min.f32 	%f106, %f106, %f100;
	max.f32 	%f107, %f107, %f100;
$L__BB4_49:
	add.s32 	%r106, %r22, 1;
	setp.ne.s32 	%p30, %r22, %r15;
	@%p30 bra 	$L__BB4_9;
$L__BB4_50:
	ld.param.u64 	%rd23, [_Z29morphological_gradient_kernelPKfPfPKhiiii_param_1];
	sub.f32 	%f101, %f107, %f106;
	cvta.to.global.u64 	%rd20, %rd23;
	mul.wide.s32 	%rd21, %r21, 4;
	add.s64 	%rd22, %rd20, %rd21;
	st.global.f32 	[%rd22], %f101;
	bar.sync 	0;
	add.s32 	%r105, %r105, 1;
	setp.ne.s32 	%p31, %r105, %r45;
	@%p31 bra 	$L__BB4_3;
$L__BB4_51:
	ret;

}
	// .globl	_Z14top_hat_kernelPKfPfS1_PKhiiii
.visible .entry _Z14top_hat_kernelPKfPfS1_PKhiiii(
	.param .u64 .ptr .align 1 _Z14top_hat_kernelPKfPfS1_PKhiiii_param_0,
	.param .u64 .ptr .align 1 _Z14top_hat_kernelPKfPfS1_PKhiiii_param_1,
	.param .u64 .ptr .align 1 _Z14top_hat_kernelPKfPfS1_PKhiiii_param_2,
	.param .u64 .ptr .align 1 _Z14top_hat_kernelPKfPfS1_PKhiiii_param_3,
	.param .u32 _Z14top_hat_kernelPKfPfS1_PKhiiii_param_4,
	.param .u32 _Z14top_hat_kernelPKfPfS1_PKhiiii_param_5,
	.param .u32 _Z14top_hat_kernelPKfPfS1_PKhiiii_param_6,
	.param .u32 _Z14top_hat_kernelPKfPfS1_PKhiiii_param_7
)
{
	.reg .pred 	%p<56>;
	.reg .b16 	%rs<61>;
	.reg .b32 	%r<152>;
	.reg .b32 	%f<169>;
	.reg .b64 	%rd<31>;

	ld.param.u64 	%rd11, [_Z14top_hat_kernelPKfPfS1_PKhiiii_param_0];
	ld.param.u64 	%rd10, [_Z14top_hat_kernelPKfPfS1_PKhiiii_param_1];
	ld.param.u64 	%rd12, [_Z14top_hat_kernelPKfPfS1_PKhiiii_param_3];
	ld.param.u32 	%r65, [_Z14top_hat_kernelPKfPfS1_PKhiiii_param_4];
	ld.param.u32 	%r69, [_Z14top_hat_kernelPKfPfS1_PKhiiii_param_5];
	ld.param.u32 	%r67, [_Z14top_hat_kernelPKfPfS1_PKhiiii_param_6];
	ld.param.u32 	%r68, [_Z14top_hat_kernelPKfPfS1_PKhiiii_param_7];
	cvta.to.global.u64 	%rd1, %rd12;
	cvta.to.global.u64 	%rd2, %rd11;
	mov.u32 	%r70, %ctaid.x;
	mov.u32 	%r1, %ntid.x;
	mul.lo.s32 	%r2, %r70, %r1;
	mov.u32 	%r3, %tid.x;
	add.s32 	%r4, %r2, %r3;
	mov.u32 	%r71, %ctaid.y;
	mov.u32 	%r72, %ntid.y;
	mov.u32 	%r5, %tid.y;
	mad.lo.s32 	%r73, %r71, %r72, %r5;
	setp.ge.s32 	%p1, %r4, %r67;
	setp.ge.s32 	%p2, %r73, %r69;
	or.pred  	%p3, %p1, %p2;
	@%p3 bra 	$L__BB5_94;
	shr.u32 	%r74, %r68, 31;
	add.s32 	%r75, %r68, %r74;
	shr.s32 	%r7, %r75, 1;
	and.b32  	%r76, %r75, -2;
	add.s32 	%r8, %r76, %r1;
	add.s32 	%r9, %r7, %r3;
	setp.lt.s32 	%p4, %r65, 1;
	@%p4 bra 	$L__BB5_94;
	add.s32 	%r78, %r7, %r5;
	mad.lo.s32 	%r79, %r8, %r78, %r9;
	shl.b32 	%r80, %r79, 2;
	mov.u32 	%r81, shared_tile;
	add.s32 	%r10, %r81, %r80;
	sub.s32 	%r82, %r4, %r7;
	max.s32 	%r11, %r82, 0;
	sub.s32 	%r12, %r1, %r7;
	add.s32 	%r83, %r67, -1;
	add.s32 	%r84, %r9, %r2;
	min.s32 	%r13, %r83, %r84;
	neg.s32 	%r14, %r7;
	abs.s32 	%r15, %r7;
	add.s32 	%r16, %r7, %r15;
	add.s32 	%r85, %r16, 1;
	and.b32  	%r17, %r85, 7;
	add.s32 	%r18, %r17, -1;
	and.b32  	%r19, %r85, 3;
	add.s32 	%r20, %r19, -1;
	and.b32  	%r21, %r85, -8;
	and.b32  	%r22, %r16, 1;
	max.s32 	%r86, %r7, %r14;
	add.s32 	%r87, %r7, %r86;
	add.s32 	%r88, %r87, 1;
	and.b32  	%r89, %r88, -8;
	neg.s32 	%r23, %r89;
	shl.b32 	%r90, %r3, 2;
	add.s32 	%r91, %r90, %r81;
	add.s32 	%r24, %r91, 16;
	cvta.to.global.u64 	%rd3, %rd10;
	mov.b32 	%r138, 0;
$L__BB5_3:
	setp.ge.s32 	%p5, %r3, %r7;
	mad.lo.s32 	%r92, %r138, %r69, %r73;
	mul.lo.s32 	%r26, %r92, %r67;
	add.s32 	%r27, %r26, %r4;
	mul.wide.s32 	%rd13, %r27, 4;
	add.s64 	%rd14, %rd2, %rd13;
	ld.global.nc.f32 	%f1, [%rd14];
	st.shared.f32 	[%r10], %f1;
	@%p5 bra 	$L__BB5_5;
	add.s32 	%r93, %r26, %r11;
	mul.wide.s32 	%rd15, %r93, 4;
	add.s64 	%rd16, %rd2, %rd15;
	ld.global.nc.f32 	%f82, [%rd16];
	add.s32 	%r94, %r7, %r5;
	mad.lo.s32 	%r95, %r8, %r94, %r3;
	shl.b32 	%r96, %r95, 2;
	mov.u32 	%r97, shared_tile;
	add.s32 	%r98, %r97, %r96;
	st.shared.f32 	[%r98], %f82;
$L__BB5_5:
	setp.lt.u32 	%p6, %r3, %r12;
	@%p6 bra 	$L__BB5_7;
	add.s32 	%r99, %r26, %r13;
	mul.wide.s32 	%rd17, %r99, 4;
	add.s64 	%rd18, %rd2, %rd17;
	ld.global.nc.f32 	%f83, [%rd18];
	shl.b32 	%r100, %r7, 2;
	add.s32 	%r101, %r10, %r100;
	st.shared.f32 	[%r101], %f83;
$L__BB5_7:
	setp.lt.s32 	%p7, %r68, -1;
	bar.sync 	0;
	ld.shared.f32 	%f123, [%r10];
	@%p7 bra 	$L__BB5_50;
	mov.u32 	%r139, %r14;
$L__BB5_9:
	mov.u32 	%r28, %r139;
	setp.lt.u32 	%p8, %r16, 7;
	add.s32 	%r102, %r28, %r7;
	mul.lo.s32 	%r141, %r102, %r68;
	add.s32 	%r30, %r141, %r7;
	add.s32 	%r31, %r102, %r5;
	mad.lo.s32 	%r32, %r31, %r8, %r9;
	mov.u32 	%r144, %r14;
	@%p8 bra 	$L__BB5_28;
	mul.lo.s32 	%r103, %r8, %r31;
	shl.b32 	%r104, %r103, 2;
	add.s32 	%r140, %r24, %r104;
	mov.u32 	%r142, %r23;
	mov.u32 	%r144, %r14;
$L__BB5_11:
	.pragma "nounroll";
	cvt.s64.s32 	%rd19, %r141;
	add.s64 	%rd4, %rd1, %rd19;
	ld.global.nc.u8 	%rs1, [%rd4];
	cvt.u16.u8 	%rs2, %rs1;
	setp.eq.s16 	%p9, %rs2, 0;
	@%p9 bra 	$L__BB5_13;
	ld.shared.f32 	%f85, [%r140+-16];
	min.f32 	%f123, %f123, %f85;
$L__BB5_13:
	ld.global.nc.u8 	%rs3, [%rd4+1];
	cvt.u16.u8 	%rs4, %rs3;
	setp.eq.s16 	%p10, %rs4, 0;
	@%p10 bra 	$L__BB5_15;
	ld.shared.f32 	%f86, [%r140+-12];
	min.f32 	%f123, %f123, %f86;
$L__BB5_15:
	ld.global.nc.u8 	%rs5, [%rd4+2];
	cvt.u16.u8 	%rs6, %rs5;
	setp.eq.s16 	%p11, %rs6, 0;
	@%p11 bra 	$L__BB5_17;
	ld.shared.f32 	%f87, [%r140+-8];
	min.f32 	%f123, %f123, %f87;
$L__BB5_17:
	ld.global.nc.u8 	%rs7, [%rd4+3];
	cvt.u16.u8 	%rs8, %rs7;
	setp.eq.s16 	%p12, %rs8, 0;
	@%p12 bra 	$L__BB5_19;
	ld.shared.f32 	%f88, [%r140+-4];
	min.f32 	%f123, %f123, %f88;
$L__BB5_19:
	ld.global.nc.u8 	%rs9, [%rd4+4];
	cvt.u16.u8 	%rs10, %rs9;
	setp.eq.s16 	%p13, %rs10, 0;
	@%p13 bra 	$L__BB5_21;
	ld.shared.f32 	%f89, [%r140];
	min.f32 	%f123, %f123, %f89;
$L__BB5_21:
	ld.global.nc.u8 	%rs11, [%rd4+5];
	cvt.u16.u8 	%rs12, %rs11;
	setp.eq.s16 	%p14, %rs12, 0;
	@%p14 bra 	$L__BB5_23;
	ld.shared.f32 	%f90, [%r140+4];
	min.f32 	%f123, %f123, %f90;
$L__BB5_23:
	ld.global.nc.u8 	%rs13, [%rd4+6];
	cvt.u16.u8 	%rs14, %rs13;
	setp.eq.s16 	%p15, %rs14, 0;
	@%p15 bra 	$L__BB5_25;
	ld.shared.f32 	%f91, [%r140+8];
	min.f32 	%f123, %f123, %f91;
$L__BB5_25:
	ld.global.nc.u8 	%rs15, [%rd4+7];
	cvt.u16.u8 	%rs16, %rs15;
	setp.eq.s16 	%p16, %rs16, 0;
	@%p16 bra 	$L__BB5_27;
	ld.shared.f32 	%f92, [%r140+12];
	min.f32 	%f123, %f123, %f92;
$L__BB5_27:
	add.s32 	%r144, %r144, 8;
	add.s32 	%r142, %r142, 8;
	add.s32 	%r141, %r141, 8;
	add.s32 	%r140, %r140, 32;
	setp.ne.s32 	%p17, %r142, 0;
	@%p17 bra 	$L__BB5_11;
$L__BB5_28:
	setp.eq.s32 	%p18, %r17, 0;
	@%p18 bra 	$L__BB5_49;
	setp.lt.u32 	%p19, %r18, 3;
	@%p19 bra 	$L__BB5_39;
	add.s32 	%r105, %r30, %r144;
	cvt.s64.s32 	%rd20, %r105;
	add.s64 	%rd5, %rd1, %rd20;
	ld.global.nc.u8 	%rs17, [%rd5];
	cvt.u16.u8 	%rs18, %rs17;
	setp.eq.s16 	%p20, %rs18, 0;
	add.s32 	%r106, %r32, %r144;
	shl.b32 	%r107, %r106, 2;
	mov.u32 	%r108, shared_tile;
	add.s32 	%r43, %r108, %r107;
	@%p20 bra 	$L__BB5_32;
	ld.shared.f32 	%f94, [%r43];
	min.f32 	%f123, %f123, %f94;
$L__BB5_32:
	ld.global.nc.u8 	%rs19, [%rd5+1];
	cvt.u16.u8 	%rs20, %rs19;
	setp.eq.s16 	%p21, %rs20, 0;
	@%p21 bra 	$L__BB5_34;
	ld.shared.f32 	%f95, [%r43+4];
	min.f32 	%f123, %f123, %f95;
$L__BB5_34:
	ld.global.nc.u8 	%rs21, [%rd5+2];
	cvt.u16.u8 	%rs22, %rs21;
	setp.eq.s16 	%p22, %rs22, 0;
	@%p22 bra 	$L__BB5_36;
	ld.shared.f32 	%f96, [%r43+8];
	min.f32 	%f123, %f123, %f96;
$L__BB5_36:
	ld.global.nc.u8 	%rs23, [%rd5+3];
	cvt.u16.u8 	%rs24, %rs23;
	setp.eq.s16 	%p23, %rs24, 0;
	@%p23 bra 	$L__BB5_38;
	ld.shared.f32 	%f97, [%r43+12];
	min.f32 	%f123, %f123, %f97;
$L__BB5_38:
	add.s32 	%r144, %r144, 4;
$L__BB5_39:
	setp.eq.s32 	%p24, %r19, 0;
	@%p24 bra 	$L__BB5_49;
	setp.eq.s32 	%p25, %r20, 0;
	@%p25 bra 	$L__BB5_46;
	add.s32 	%r109, %r30, %r144;
	cvt.s64.s32 	%rd21, %r109;
	add.s64 	%rd6, %rd1, %rd21;
	ld.global.nc.u8 	%rs25, [%rd6];
	cvt.u16.u8 	%rs26, %rs25;
	setp.eq.s16 	%p26, %rs26, 0;
	add.s32 	%r110, %r32, %r144;
	shl.b32 	%r111, %r110, 2;
	mov.u32 	%r112, shared_tile;
	add.s32 	%r46, %r112, %r111;
	@%p26 bra 	$L__BB5_43;
	ld.shared.f32 	%f99, [%r46];
	min.f32 	%f123, %f123, %f99;
$L__BB5_43:
	ld.global.nc.u8 	%rs27, [%rd6+1];
	cvt.u16.u8 	%rs28, %rs27;
	setp.eq.s16 	%p27, %rs28, 0;
	@%p27 bra 	$L__BB5_45;
	ld.shared.f32 	%f100, [%r46+4];
	min.f32 	%f123, %f123, %f100;
$L__BB5_45:
	add.s32 	%r144, %r144, 2;
$L__BB5_46:
	setp.ne.s32 	%p28, %r22, 0;
	@%p28 bra 	$L__BB5_49;
	add.s32 	%r113, %r30, %r144;
	cvt.s64.s32 	%rd22, %r113;
	add.s64 	%rd23, %rd1, %rd22;
	ld.global.nc.u8 	%rs29, [%rd23];
	cvt.u16.u8 	%rs30, %rs29;
	setp.eq.s16 	%p29, %rs30, 0;
	@%p29 bra 	$L__BB5_49;
	add.s32 	%r114, %r32, %r144;
	shl.b32 	%r115, %r114, 2;
	mov.u32 	%r116, shared_tile;
	add.s32 	%r117, %r116, %r115;
	ld.shared.f32 	%f101, [%r117];
	min.f32 	%f123, %f123, %f101;
$L__BB5_49:
	add.s32 	%r139, %r28, 1;
	setp.ne.s32 	%p30, %r28, %r15;
	@%p30 bra 	$L__BB5_9;
$L__BB5_50:
	st.shared.f32 	[%r10], %f123;
	bar.sync 	0;
	ld.shared.f32 	%f147, [%r10];
	@%p7 bra 	$L__BB5_93;
	mov.u32 	%r147, %r14;
$L__BB5_52:
	mov.u32 	%r50, %r147;
	setp.lt.u32 	%p32, %r16, 7;
	add.s32 	%r118, %r50, %r7;
	mad.lo.s32 	%r51, %r118, %r68, %r7;
	add.s32 	%r119, %r118, %r5;
	mad.lo.s32 	%r52, %r119, %r8, %r9;
	mov.u32 	%r149, %r14;
	@%p32 bra 	$L__BB5_71;
	mov.u32 	%r149, %r14;
$L__BB5_54:
	.pragma "nounroll";
	add.s32 	%r120, %r51, %r149;
	cvt.s64.s32 	%rd24, %r120;
	add.s64 	%rd7, %rd1, %rd24;
	ld.global.nc.u8 	%rs31, [%rd7];
	cvt.u16.u8 	%rs32, %rs31;
	setp.eq.s16 	%p33, %rs32, 0;
	add.s32 	%r121, %r52, %r149;
	shl.b32 	%r122, %r121, 2;
	mov.u32 	%r123, shared_tile;
	add.s32 	%r54, %r123, %r122;
	@%p33 bra 	$L__BB5_56;
	ld.shared.f32 	%f103, [%r54];
	max.f32 	%f147, %f147, %f103;
$L__BB5_56:
	ld.global.nc.u8 	%rs33, [%rd7+1];
	cvt.u16.u8 	%rs34, %rs33;
	setp.eq.s16 	%p34, %rs34, 0;
	@%p34 bra 	$L__BB5_58;
	ld.shared.f32 	%f104, [%r54+4];
	max.f32 	%f147, %f147, %f104;
$L__BB5_58:
	ld.global.nc.u8 	%rs35, [%rd7+2];
	cvt.u16.u8 	%rs36, %rs35;
	setp.eq.s16 	%p35, %rs36, 0;
	@%p35 bra 	$L__BB5_60;
	ld.shared.f32 	%f105, [%r54+8];
	max.f32 	%f147, %f147, %f105;
$L__BB5_60:
	ld.global.nc.u8 	%rs37, [%rd7+3];
	cvt.u16.u8 	%rs38, %rs37;
	setp.eq.s16 	%p36, %rs38, 0;
	@%p36 bra 	$L__BB5_62;
	ld.shared.f32 	%f106, [%r54+12];
	max.f32 	%f147, %f147, %f106;
$L__BB5_62:
	ld.global.nc.u8 	%rs39, [%rd7+4];
	cvt.u16.u8 	%rs40, %rs39;
	setp.eq.s16 	%p37, %rs40, 0;
	@%p37 bra 	$L__BB5_64;
	ld.shared.f32 	%f107, [%r54+16];
	max.f32 	%f147, %f147, %f107;
$L__BB5_64:
	ld.global.nc.u8 	%rs41, [%rd7+5];
	cvt.u16.u8 	%rs42, %rs41;
	setp.eq.s16 	%p38, %rs42, 0;
	@%p38 bra 	$L__BB5_66;
	ld.shared.f32 	%f108, [%r54+20];
	max.f32 	%f147, %f147, %f108;
$L__BB5_66:
	ld.global.nc.u8 	%rs43, [%rd7+6];
	cvt.u16.u8 	%rs44, %rs43;
	setp.eq.s16 	%p39, %rs44, 0;
	@%p39 bra 	$L__BB5_68;
	ld.shared.f32 	%f109, [%r54+24];
	max.f32 	%f147, %f147, %f109;
$L__BB5_68:
	ld.global.nc.u8 	%rs45, [%rd7+7];
	cvt.u16.u8 	%rs46, %rs45;
	setp.eq.s16 	%p40, %rs46, 0;
	@%p40 bra 	$L__BB5_70;
	ld.shared.f32 	%f110, [%r54+28];
	max.f32 	%f147, %f147, %f110;
$L__BB5_70:
	add.s32 	%r149, %r149, 8;
	add.s32 	%r124, %r149, %r7;
	setp.ne.s32 	%p41, %r124, %r21;
	@%p41 bra 	$L__BB5_54;
$L__BB5_71:
	setp.eq.s32 	%p42, %r17, 0;
	@%p42 bra 	$L__BB5_92;
	setp.lt.u32 	%p43, %r18, 3;
	@%p43 bra 	$L__BB5_82;
	add.s32 	%r125, %r51, %r149;
	cvt.s64.s32 	%rd25, %r125;
	add.s64 	%rd8, %rd1, %rd25;
	ld.global.nc.u8 	%rs47, [%rd8];
	cvt.u16.u8 	%rs48, %rs47;
	setp.eq.s16 	%p44, %rs48, 0;
	add.s32 	%r126, %r52, %r149;
	shl.b32 	%r127, %r126, 2;
	mov.u32 	%r128, shared_tile;
	add.s32 	%r57, %r128, %r127;
	@%p44 bra 	$L__BB5_75;
	ld.shared.f32 	%f112, [%r57];
	max.f32 	%f147, %f147, %f112;
$L__BB5_75:
	ld.global.nc.u8 	%rs49, [%rd8+1];
	cvt.u16.u8 	%rs50, %rs49;
	setp.eq.s16 	%p45, %rs50, 0;
	@%p45 bra 	$L__BB5_77;
	ld.shared.f32 	%f113, [%r57+4];
	max.f32 	%f147, %f147, %f113;
$L__BB5_77:
	ld.global.nc.u8 	%rs51, [%rd8+2];
	cvt.u16.u8 	%rs52, %rs51;
	setp.eq.s16 	%p46, %rs52, 0;
	@%p46 bra 	$L__BB5_79;
	ld.shared.f32 	%f114, [%r57+8];
	max.f32 	%f147, %f147, %f114;
$L__BB5_79:
	ld.global.nc.u8 	%rs53, [%rd8+3];
	cvt.u16.u8 	%rs54, %rs53;
	setp.eq.s16 	%p47, %rs54, 0;
	@%p47 bra 	$L__BB5_81;
	ld.shared.f32 	%f115, [%r57+12];
	max.f32 	%f147, %f147, %f115;
$L__BB5_81:
	add.s32 	%r149, %r149, 4;
$L__BB5_82:
	setp.eq.s32 	%p48, %r19, 0;
	@%p48 bra 	$L__BB5_92;
	setp.eq.s32 	%p49, %r20, 0;
	@%p49 bra 	$L__BB5_89;
	add.s32 	%r129, %r51, %r149;
	cvt.s64.s32 	%rd26, %r129;
	add.s64 	%rd9, %rd1, %rd26;
	ld.global.nc.u8 	%rs55, [%rd9];
	cvt.u16.u8 	%rs56, %rs55;
	setp.eq.s16 	%p50, %rs56, 0;
	add.s32 	%r130, %r52, %r149;
	shl.b32 	%r131, %r130, 2;
	mov.u32 	%r132, shared_tile;
	add.s32 	%r60, %r132, %r131;
	@%p50 bra 	$L__BB5_86;
	ld.shared.f32 	%f117, [%r60];
	max.f32 	%f147, %f147, %f117;
$L__BB5_86:
	ld.global.nc.u8 	%rs57, [%rd9+1];
	cvt.u16.u8 	%rs58, %rs57;
	setp.eq.s16 	%p51, %rs58, 0;
	@%p51 bra 	$L__BB5_88;
	ld.shared.f32 	%f118, [%r60+4];
	max.f32 	%f147, %f147, %f118;
$L__BB5_88:
	add.s32 	%r149, %r149, 2;
$L__BB5_89:
	setp.ne.s32 	%p52, %r22, 0;
	@%p52 bra 	$L__BB5_92;
	add.s32 	%r133, %r51, %r149;
	cvt.s64.s32 	%rd27, %r133;
	add.s64 	%rd28, %rd1, %rd27;
	ld.global.nc.u8 	%rs59, [%rd28];
	cvt.u16.u8 	%rs60, %rs59;
	setp.eq.s16 	%p53, %rs60, 0;
	@%p53 bra 	$L__BB5_92;
	add.s32 	%r134, %r52, %r149;
	shl.b32 	%r135, %r134, 2;
	mov.u32 	%r136, shared_tile;
	add.s32 	%r137, %r136, %r135;
	ld.shared.f32 	%f119, [%r137];
	max.f32 	%f147, %f147, %f119;
$L__BB5_92:
	add.s32 	%r147, %r50, 1;
	setp.ne.s32 	%p54, %r50, %r15;
	@%p54 bra 	$L__BB5_52;
$L__BB5_93:
	sub.f32 	%f120, %f1, %f147;
	mul.wide.s32 	%rd29, %r27, 4;
	add.s64 	%rd30, %rd3, %rd29;
	st.global.f32 	[%rd30], %f120;
	bar.sync 	0;
	add.s32 	%r138, %r138, 1;
	setp.ne.s32 	%p55, %r138, %r65;
	@%p55 bra 	$L__BB5_3;
$L__BB5_94:
	ret;

}
	// .globl	_Z16black_hat_kernelPKfPfS1_PKhiiii
.visible .entry _Z16black_hat_kernelPKfPfS1_PKhiiii(
	.param .u64 .ptr .align 1 _Z16black_hat_kernelPKfPfS1_PKhiiii_param_0,
	.param .u64 .ptr .align 1 _Z16black_hat_kernelPKfPfS1_PKhiiii_param_1,
	.param .u64 .ptr .align 1 _Z16black_hat_kernelPKfPfS1_PKhiiii_param_2,
	.param .u64 .ptr .align 1 _Z16black_hat_kernelPKfPfS1_PKhiiii_param_3,
	.param .u32 _Z16black_hat_kernelPKfPfS1_PKhiiii_param_4,
	.param .u32 _Z16black_hat_kernelPKfPfS1_PKhiiii_param_5,
	.param .u32 _Z16black_hat_kernelPKfPfS1_PKhiiii_param_6,
	.param .u32 _Z16black_hat_kernelPKfPfS1_PKhiiii_param_7
)
{
	.reg .pred 	%p<56>;
	.reg .b16 	%rs<61>;
	.reg .b32 	%r<152>;
	.reg .b32 	%f<169>;
	.reg .b64 	%rd<31>;

	ld.param.u64 	%rd11, [_Z16black_hat_kernelPKfPfS1_PKhiiii_param_0];
	ld.param.u64 	%rd10, [_Z16black_hat_kernelPKfPfS1_PKhiiii_param_1];
	ld.param.u64 	%rd12, [_Z16black_hat_kernelPKfPfS1_PKhiiii_param_3];
	ld.param.u32 	%r65, [_Z16black_hat_kernelPKfPfS1_PKhiiii_param_4];
	ld.param.u32 	%r69, [_Z16black_hat_kernelPKfPfS1_PKhiiii_param_5];
	ld.param.u32 	%r67, [_Z16black_hat_kernelPKfPfS1_PKhiiii_param_6];
	ld.param.u32 	%r68, [_Z16black_hat_kernelPKfPfS1_PKhiiii_param_7];
	cvta.to.global.u64 	%rd1, %rd12;
	cvta.to.global.u64 	%rd2, %rd11;
	mov.u32 	%r70, %ctaid.x;
	mov.u32 	%r1, %ntid.x;
	mul.lo.s32 	%r2, %r70, %r1;
	mov.u32 	%r3, %tid.x;
	add.s32 	%r4, %r2, %r3;
	mov.u32 	%r71, %ctaid.y;
	mov.u32 	%r72, %ntid.y;
	mov.u32 	%r5, %tid.y;
	mad.lo.s32 	%r73, %r71, %r72, %r5;
	setp.ge.s32 	%p1, %r4, %r67;
	setp.ge.s32 	%p2, %r73, %r69;
	or.pred  	%p3, %p1, %p2;
	@%p3 bra 	$L__BB6_94;
	shr.u32 	%r74, %r68, 31;
	add.s32 	%r75, %r68, %r74;
	shr.s32 	%r7, %r75, 1;
	and.b32  	%r76, %r75, -2;
	add.s32 	%r8, %r76, %r1;
	add.s32 	%r9, %r7, %r3;
	setp.lt.s32 	%p4, %r65, 1;
	@%p4 bra 	$L__BB6_94;
	add.s32 	%r78, %r7, %r5;
	mad.lo.s32 	%r79, %r8, %r78, %r9;
	shl.b32 	%r80, %r79, 2;
	mov.u32 	%r81, shared_tile;
	add.s32 	%r10, %r81, %r80;
	sub.s32 	%r82, %r4, %r7;
	max.s32 	%r11, %r82, 0;
	sub.s32 	%r12, %r1, %r7;
	add.s32 	%r83, %r67, -1;
	add.s32 	%r84, %r9, %r2;
	min.s32 	%r13, %r83, %r84;
	neg.s32 	%r14, %r7;
	abs.s32 	%r15, %r7;
	add.s32 	%r16, %r7, %r15;
	add.s32 	%r85, %r16, 1;
	and.b32  	%r17, %r85, 7;
	add.s32 	%r18, %r17, -1;
	and.b32  	%r19, %r85, 3;
	add.s32 	%r20, %r19, -1;
	and.b32  	%r21, %r85, -8;
	and.b32  	%r22, %r16, 1;
	max.s32 	%r86, %r7, %r14;
	add.s32 	%r87, %r7, %r86;
	add.s32 	%r88, %r87, 1;
	and.b32  	%r89, %r88, -8;
	neg.s32 	%r23, %r89;
	shl.b32 	%r90, %r3, 2;
	add.s32 	%r91, %r90, %r81;
	add.s32 	%r24, %r91, 16;
	cvta.to.global.u64 	%rd3, %rd10;
	mov.b32 	%r138, 0;
$L__BB6_3:
	setp.ge.s32 	%p5, %r3, %r7;
	mad.lo.s32 	%r92, %r138, %r69, %r73;
	mul.lo.s32 	%r26, %r92, %r67;
	add.s32 	%r27, %r26, %r4;
	mul.wide.s32 	%rd13, %r27, 4;
	add.s64 	%rd14, %rd2, %rd13;
	ld.global.nc.f32 	%f1, [%rd14];
	st.shared.f32 	[%r10], %f1;
	@%p5 bra 	$L__BB6_5;
	add.s32 	%r93, %r26, %r11;
	mul.wide.s32 	%rd15, %r93, 4;
	add.s64 	%rd16, %rd2, %rd15;
	ld.global.nc.f32 	%f82, [%rd16];
	add.s32 	%r94, %r7, %r5;
	mad.lo.s32 	%r95, %r8, %r94, %r3;
	shl.b32 	%r96, %r95, 2;
	mov.u32 	%r97, shared_tile;
	add.s32 	%r98, %r97, %r96;
	st.shared.f32 	[%r98], %f82;
$L__BB6_5:
	setp.lt.u32 	%p6, %r3, %r12;
	@%p6 bra 	$L__BB6_7;
	add.s32 	%r99, %r26, %r13;
	mul.wide.s32 	%rd17, %r99, 4;
	add.s64 	%rd18, %rd2, %rd17;
	ld.global.nc.f32 	%f83, [%rd18];
	shl.b32 	%r100, %r7, 2;
	add.s32 	%r101, %r10, %r100;
	st.shared.f32 	[%r101], %f83;
$L__BB6_7:
	setp.lt.s32 	%p7, %r68, -1;
	bar.sync 	0;
	ld.shared.f32 	%f123, [%r10];
	@%p7 bra 	$L__BB6_50;
	mov.u32 	%r139, %r14;
$L__BB6_9:
	mov.u32 	%r28, %r139;
	setp.lt.u32 	%p8, %r16, 7;
	add.s32 	%r102, %r28, %r7;
	mul.lo.s32 	%r141, %r102, %r68;
	add.s32 	%r30, %r141, %r7;
	add.s32 	%r31, %r102, %r5;
	mad.lo.s32 	%r32, %r31, %r8, %r9;
	mov.u32 	%r144, %r14;
	@%p8 bra 	$L__BB6_28;
	mul.lo.s32 	%r103, %r8, %r31;
	shl.b32 	%r104, %r103, 2;
	add.s32 	%r140, %r24, %r104;
	mov.u32 	%r142, %r23;
	mov.u32 	%r144, %r14;
$L__BB6_11:
	.pragma "nounroll";
	cvt.s64.s32 	%rd19, %r141;
	add.s64 	%rd4, %rd1, %rd19;
	ld.global.nc.u8 	%rs1, [%rd4];
	cvt.u16.u8 	%rs2, %rs1;
	setp.eq.s16 	%p9, %rs2, 0;
	@%p9 bra 	$L__BB6_13;
	ld.shared.f32 	%f85, [%r140+-16];
	max.f32 	%f123, %f123, %f85;
$L__BB6_13:
	ld.global.nc.u8 	%rs3, [%rd4+1];
	cvt.u16.u8 	%rs4, %rs3;
	setp.eq.s16 	%p10, %rs4, 0;
	@%p10 bra 	$L__BB6_15;
	ld.shared.f32 	%f86, [%r140+-12];
	max.f32 	%f123, %f123, %f86;
$L__BB6_15:
	ld.global.nc.u8 	%rs5, [%rd4+2];
	cvt.u16.u8 	%rs6, %rs5;
	setp.eq.s16 	%p11, %rs6, 0;
	@%p11 bra 	$L__BB6_17;
	ld.shared.f32 	%f87, [%r140+-8];
	max.f32 	%f123, %f123, %f87;
$L__BB6_17:
	ld.global.nc.u8 	%rs7, [%rd4+3];
	cvt.u16.u8 	%rs8, %rs7;
	setp.eq.s16 	%p12, %rs8, 0;
	@%p12 bra 	$L__BB6_19;
	ld.shared.f32 	%f88, [%r140+-4];
	max.f32 	%f123, %f123, %f88;
$L__BB6_19:
	ld.global.nc.u8 	%rs9, [%rd4+4];
	cvt.u16.u8 	%rs10, %rs9;
	setp.eq.s16 	%p13, %rs10, 0;
	@%p13 bra 	$L__BB6_21;
	ld.shared.f32 	%f89, [%r140];
	max.f32 	%f123, %f123, %f89;
$L__BB6_21:
	ld.global.nc.u8 	%rs11, [%rd4+5];
	cvt.u16.u8 	%rs12, %rs11;
	setp.eq.s16 	%p14, %rs12, 0;
	@%p14 bra 	$L__BB6_23;
	ld.shared.f32 	%f90, [%r140+4];
	max.f32 	%f123, %f123, %f90;
$L__BB6_23:
	ld.global.nc.u8 	%rs13, [%rd4+6];
	cvt.u16.u8 	%rs14, %rs13;
	setp.eq.s16 	%p15, %rs14, 0;
	@%p15 bra 	$L__BB6_25;
	ld.shared.f32 	%f91, [%r140+8];
	max.f32 	%f123, %f123, %f91;
$L__BB6_25:
	ld.global.nc.u8 	%rs15, [%rd4+7];
	cvt.u16.u8 	%rs16, %rs15;
	setp.eq.s16 	%p16, %rs16, 0;
	@%p16 bra 	$L__BB6_27;
	ld.shared.f32 	%f92, [%r140+12];
	max.f32 	%f123, %f123, %f92;
$L__BB6_27:
	add.s32 	%r144, %r144, 8;
	add.s32 	%r142, %r142, 8;
	add.s32 	%r141, %r141, 8;
	add.s32 	%r140, %r140, 32;
	setp.ne.s32 	%p17, %r142, 0;
	@%p17 bra 	$L__BB6_11;
$L__BB6_28:
	setp.eq.s32 	%p18, %r17, 0;
	@%p18 bra 	$L__BB6_49;
	setp.lt.u32 	%p19, %r18, 3;
	@%p19 bra 	$L__BB6_39;
	add.s32 	%r105, %r30, %r144;
	cvt.s64.s32 	%rd20, %r105;
	add.s64 	%rd5, %rd1, %rd20;
	ld.global.nc.u8 	%rs17, [%rd5];
	cvt.u16.u8 	%rs18, %rs17;
	setp.eq.s16 	%p20, %rs18, 0;
	add.s32 	%r106, %r32, %r144;
	shl.b32 	%r107, %r106, 2;
	mov.u32 	%r108, shared_tile;
	add.s32 	%r43, %r108, %r107;
	@%p20 bra 	$L__BB6_32;
	ld.shared.f32 	%f94, [%r43];
	max.f32 	%f123, %f123, %f94;
$L__BB6_32:
	ld.global.nc.u8 	%rs19, [%rd5+1];
	cvt.u16.u8 	%rs20, %rs19;
	setp.eq.s16 	%p21, %rs20, 0;
	@%p21 bra 	$L__BB6_34;
	ld.shared.f32 	%f95, [%r43+4];
	max.f32 	%f123, %f123, %f95;
$L__BB6_34:
	ld.global.nc.u8 	%rs21, [%rd5+2];
	cvt.u16.u8 	%rs22, %rs21;
	setp.eq.s16 	%p22, %rs22, 0;
	@%p22 bra 	$L__BB6_36;
	ld.shared.f32 	%f96, [%r43+8];
	max.f32 	%f123, %f123, %f96;
$L__BB6_36:
	ld.global.nc.u8 	%rs23, [%rd5+3];
	cvt.u16.u8 	%rs24, %rs23;
	setp.eq.s16 	%p23, %rs24, 0;
	@%p23 bra 	$L__BB6_38;
	ld.shared.f32 	%f97, [%r43+12];
	max.f32 	%f123, %f123, %f97;
$L__BB6_38:
	add.s32 	%r144, %r144, 4;
$L__BB6_39:
	setp.eq.s32 	%p24, %r19, 0;
	@%p24 bra 	$L__BB6_49;
	setp.eq.s32 	%p25, %r20, 0;
	@%p25 bra 	$L__BB6_46;
	add.s32 	%r109, %r30, %r144;
	cvt.s64.s32 	%rd21, %r109;
	add.s64 	%rd6, %rd1, %rd21;
	ld.global.nc.u8 	%rs25, [%rd6];
	cvt.u16.u8 	%rs26, %rs25;
	setp.eq.s16 	%p26, %rs26, 0;
	add.s32 	%r110, %r32, %r144;
	shl.b32 	%r111, %r110, 2;
	mov.u32 	%r112, shared_tile;
	add.s32 	%r46, %r112, %r111;
	@%p26 bra 	$L__BB6_43;
	ld.shared.f32 	%f99, [%r46];
	max.f32 	%f123, %f123, %f99;
$L__BB6_43:
	ld.global.nc.u8 	%rs27, [%rd6+1];
	cvt.u16.u8 	%rs28, %rs27;
	setp.eq.s16 	%p27, %rs28, 0;
	@%p27 bra 	$L__BB6_45;
	ld.shared.f32 	%f100, [%r46+4];
	max.f32 	%f123, %f123, %f100;
$L__BB6_45:
	add.s32 	%r144, %r144, 2;
$L__BB6_46:
	setp.ne.s32 	%p28, %r22, 0;
	@%p28 bra 	$L__BB6_49;
	add.s32 	%r113, %r30, %r144;
	cvt.s64.s32 	%rd22, %r113;
	add.s64 	%rd23, %rd1, %rd22;
	ld.global.nc.u8 	%rs29, [%rd23];
	cvt.u16.u8 	%rs30, %rs29;
	setp.eq.s16 	%p29, %rs30, 0;
	@%p29 bra 	$L__BB6_49;
	add.s32 	%r114, %r32, %r144;
	shl.b32 	%r115, %r114, 2;
	mov.u32 	%r116, shared_tile;
	add.s32 	%r117, %r116, %r115;
	ld.shared.f32 	%f101, [%r117];
	max.f32 	%f123, %f123, %f101;
$L__BB6_49:
	add.s32 	%r139, %r28, 1;
	setp.ne.s32 	%p30, %r28, %r15;
	@%p30 bra 	$L__BB6_9;
$L__BB6_50:
	st.shared.f32 	[%r10], %f123;
	bar.sync 	0;
	ld.shared.f32 	%f147, [%r10];
	@%p7 bra 	$L__BB6_93;
	mov.u32 	%r147, %r14;
$L__BB6_52:
	mov.u32 	%r50, %r147;
	setp.lt.u32 	%p32, %r16, 7;
	add.s32 	%r118, %r50, %r7;
	mad.lo.s32 	%r51, %r118, %r68, %r7;
	add.s32 	%r119, %r118, %r5;
	mad.lo.s32 	%r52, %r119, %r8, %r9;
	mov.u32 	%r149, %r14;
	@%p32 bra 	$L__BB6_71;
	mov.u32 	%r149, %r14;
$L__BB6_54:
	.pragma "nounroll";
	add.s32 	%r120, %r51, %r149;
	cvt.s64.s32 	%rd24, %r120;
	add.s64 	%rd7, %rd1, %rd24;
	ld.global.nc.u8 	%rs31, [%rd7];
	cvt.u16.u8 	%rs32, %rs31;
	setp.eq.s16 	%p33, %rs32, 0;
	add.s32 	%r121, %r52, %r149;
	shl.b32 	%r122, %r121, 2;
	mov.u32 	%r123, shared_tile;
	add.s32 	%r54, %r123, %r122;
	@%p33 bra 	$L__BB6_56;
	ld.shared.f32 	%f103, [%r54];
	min.f32 	%f147, %f147, %f103;
$L__BB6_56:
	ld.global.nc.u8 	%rs33, [%rd7+1];
	cvt.u16.u8 	%rs34, %rs33;
	setp.eq.s16 	%p34, %rs34, 0;
	@%p34 bra 	$L__BB6_58;
	ld.shared.f32 	%f104, [%r54+4];
	min.f32 	%f147, %f147, %f104;
$L__BB6_58:
	ld.global.nc.u8 	%rs35, [%rd7+2];
	cvt.u16.u8 	%rs36, %rs35;
	setp.eq.s16 	%p35, %rs36, 0;
	@%p35 bra 	$L__BB6_60;
	ld.shared.f32 	%f105, [%r54+8];
	min.f32 	%f147, %f147, %f105;
$L__BB6_60:
	ld.global.nc.u8 	%rs37, [%rd7+3];
	cvt.u16.u8 	%rs38, %rs37;
	setp.eq.s16 	%p36, %rs38, 0;
	@%p36 bra 	$L__BB6_62;
	ld.shared.f32 	%f106, [%r54+12];
	min.f32 	%f147, %f147, %f106;
$L__BB6_62:
	ld.global.nc.u8 	%rs39, [%rd7+4];
	cvt.u16.u8 	%rs40, %rs39;
	setp.eq.s16 	%p37, %rs40, 0;
	@%p37 bra 	$L__BB6_64;
	ld.shared.f32 	%f107, [%r54+16];
	min.f32 	%f147, %f147, %f107;
$L__BB6_64:
	ld.global.nc.u8 	%rs41, [%rd7+5];
	cvt.u16.u8 	%rs42, %rs41;
	setp.eq.s16 	%p38, %rs42, 0;
	@%p38 bra 	$L__BB6_66;
	ld.shared.f32 	%f108, [%r54+20];
	min.f32 	%f147, %f147, %f108;
$L__BB6_66:
	ld.global.nc.u8 	%rs43, [%rd7+6];
	cvt.u16.u8 	%rs44, %rs43;
	setp.eq.s16 	%p39, %rs44, 0;
	@%p39 bra 	$L__BB6_68;
	ld.shared.f32 	%f109, [%r54+24];
	min.f32 	%f147, %f147, %f109;
$L__BB6_68:
	ld.global.nc.u8 	%rs45, [%rd7+7];
	cvt.u16.u8 	%rs46, %rs45;
	setp.eq.s16 	%p40, %rs46, 0;
	@%p40 bra 	$L__BB6_70;
	ld.shared.f32 	%f110, [%r54+28];
	min.f32 	%f147, %f147, %f110;
$L__BB6_70:
	add.s32 	%r149, %r149, 8;
	add.s32 	%r124, %r149, %r7;
	setp.ne.s32 	%p41, %r124, %r21;
	@%p41 bra 	$L__BB6_54;
$L__BB6_71:
	setp.eq.s32 	%p42, %r17, 0;
	@%p42 bra 	$L__BB6_92;
	setp.lt.u32 	%p43, %r18, 3;
	@%p43 bra 	$L__BB6_82;
	add.s32 	%r125, %r51, %r149;
	cvt.s64.s32 	%rd25, %r125;
	add.s64 	%rd8, %rd1, %rd25;
	ld.global.nc.u8 	%rs47, [%rd8];
	cvt.u16.u8 	%rs48, %rs47;
	setp.eq.s16 	%p44, %rs48, 0;
	add.s32 	%r126, %r52, %r149;
	shl.b32 	%r127, %r126, 2;
	mov.u32 	%r128, shared_tile;
	add.s32 	%r57, %r128, %r127;
	@%p44 bra 	$L__BB6_75;
	ld.shared.f32 	%f112, [%r57];
	min.f32 	%f147, %f147, %f112;
$L__BB6_75:
	ld.global.nc.u8 	%rs49, [%rd8+1];
	cvt.u16.u8 	%rs50, %rs49;
	setp.eq.s16 	%p45, %rs50, 0;
	@%p45 bra 	$L__BB6_77;
	ld.shared.f32 	%f113, [%r57+4];
	min.f32 	%f147, %f147, %f113;
$L__BB6_77:
	ld.global.nc.u8 	%rs51, [%rd8+2];
	cvt.u16.u8 	%rs52, %rs51;
	setp.eq.s16 	%p46, %rs52, 0;
	@%p46 bra 	$L__BB6_79;
	ld.shared.f32 	%f114, [%r57+8];
	min.f32 	%f147, %f147, %f114;
$L__BB6_79:
	ld.global.nc.u8 	%rs53, [%rd8+3];
	cvt.u16.u8 	%rs54, %rs53;
	setp.eq.s16 	%p47, %rs54, 0;
	@%p47 bra 	$L__BB6_81;
	ld.shared.f32 	%f115, [%r57+12];
	min.f32 	%f147, %f147, %f115;
$L__BB6_81:
	add.s32 	%r149, %r149, 4;
$L__BB6_82:
	setp.eq.s32 	%p48, %r19, 0;
	@%p48 bra 	$L__BB6_92;
	setp.eq.s32 	%p49, %r20, 0;
	@%p49 bra 	$L__BB6_89;
	add.s32 	%r129, %r51, %r149;
	cvt.s64.s32 	%rd26, %r129;
	add.s64 	%rd9, %rd1, %rd26;
	ld.global.nc.u8 	%rs55, [%rd9];
	cvt.u16.u8 	%rs56, %rs55;
	setp.eq.s16 	%p50, %rs56, 0;
	add.s32 	%r130, %r52, %r149;
	shl.b32 	%r131, %r130, 2;
	mov.u32 	%r132, shared_tile;
	add.s32 	%r60, %r132, %r131;
	@%p50 bra 	$L__BB6_86;
	ld.shared.f32 	%f117, [%r60];
	min.f32 	%f147, %f147, %f117;
$L__BB6_86:
	ld.global.nc.u8 	%rs57, [%rd9+1];
	cvt.u16.u8 	%rs58, %rs57;
	setp.eq.s16 	%p51, %rs58, 0;
	@%p51 bra 	$L__BB6_88;
	ld.shared.f32 	%f118, [%r60+4];
	min.f32 	%f147, %f147, %f118;
$L__BB6_88:
	add.s32 	%r149, %r149, 2;
$L__BB6_89:
	setp.ne.s32 	%p52, %r22, 0;
	@%p52 bra 	$L__BB6_92;
	add.s32 	%r133, %r51, %r149;
	cvt.s64.s32 	%rd27, %r133;
	add.s64 	%rd28, %rd1, %rd27;
	ld.global.nc.u8 	%rs59, [%rd28];
	cvt.u16.u8 	%rs60, %rs59;
	setp.eq.s16 	%p53, %rs60, 0;
	@%p53 bra 	$L__BB6_92;
	add.s32 	%r134, %r52, %r149;
	shl.b32 	%r135, %r134, 2;
	mov.u32 	%r136, shared_tile;
	add.s32 	%r137, %r136, %r135;
	ld.shared.f32 	%f119, [%r137];
	min.f32 	%f147, %f147, %f119;
$L__BB6_92:
	add.s32 	%r147, %r50, 1;
	setp.ne.s32 	%p54, %r50, %r15;
	@%p54 bra 	$L__BB6_52;
$L__BB6_93:
	sub.f32 	%f120, %f147, %f1;
	mul.wide.s32 	%rd29, %r27, 4;
	add.s64 	%rd30, %rd3, %rd29;
	st.global.f32 	[%rd30], %f120;
	bar.sync 	0;
	add.s32 	%r138, %r138, 1;
	setp.ne.s32 	%p55, %r138, %r65;
	@%p55 bra 	$L__BB6_3;
$L__BB6_94:
	ret;

}


// ===== COMPILED SASS (sm_100) =====

	.target	sm_100

	.elftype	@"ET_EXEC"


//--------------------- .note.nv.tkinfo           --------------------------
	.section	.note.nv.tkinfo,"",@"SHT_NOTE"
	.sectionflags	@"SHF_NOTE_NV_TKINFO"
	.tkinfo
        /*0018*/ 	.word	0x00000002
        /*0030*/ 	.string	""
        /*0030*/ 	.string	"ptxas"
        /*0030*/ 	.string	"Cuda compilation tools, release 13.0, V13.0.88"
        /*0030*/ 	.string	"Build cuda_13.0.r13.0/compiler.36424714_0"
        /*0030*/ 	.string	"-arch sm_100 -m 64 "



//--------------------- .note.nv.cuinfo           --------------------------
	.section	.note.nv.cuinfo,"",@"SHT_NOTE"
	.sectionflags	@"SHF_NOTE_NV_CUINFO"
        /*0018*/ 	.short	0x0002
        /*001a*/ 	.short	0x0064
        /*001c*/ 	.short	0x0082
	.zero		2


//--------------------- .nv.info                  --------------------------
	.section	.nv.info,"",@"SHT_CUDA_INFO"
	.align	4


	//----- nvinfo : EIATTR_REGCOUNT
	.align		4
        /*0000*/ 	.byte	0x04, 0x2f
        /*0002*/ 	.short	(.L_1 - .L_0)
	.align		4
.L_0:
        /*0004*/ 	.word	index@(_Z14erosion_kernelPKfPfPKhiiii)
        /*0008*/ 	.word	0x0000001f


	//----- nvinfo : EIATTR_FRAME_SIZE
	.align		4
.L_1:
        /*000c*/ 	.byte	0x04, 0x11
        /*000e*/ 	.short	(.L_3 - .L_2)
	.align		4
.L_2:
        /*0010*/ 	.word	index@(_Z14erosion_kernelPKfPfPKhiiii)
        /*0014*/ 	.word	0x00000000


	//----- nvinfo : EIATTR_REGCOUNT
	.align		4
.L_3:
        /*0018*/ 	.byte	0x04, 0x2f
        /*001a*/ 	.short	(.L_5 - .L_4)
	.align		4
.L_4:
        /*001c*/ 	.word	index@(_Z15dilation_kernelPKfPfPKhiiii)
        /*0020*/ 	.word	0x0000001f


	//----- nvinfo : EIATTR_FRAME_SIZE
	.align		4
.L_5:
        /*0024*/ 	.byte	0x04, 0x11
        /*0026*/ 	.short	(.L_7 - .L_6)
	.align		4
.L_6:
        /*0028*/ 	.word	index@(_Z15dilation_kernelPKfPfPKhiiii)
        /*002c*/ 	.word	0x00000000


	//----- nvinfo : EIATTR_REGCOUNT
	.align		4
.L_7:
        /*0030*/ 	.byte	0x04, 0x2f
        /*0032*/ 	.short	(.L_9 - .L_8)
	.align		4
.L_8:
        /*0034*/ 	.word	index@(_Z14opening_kernelPKfPfS1_PKhiiii)
        /*0038*/ 	.word	0x0000001f


	//----- nvinfo : EIATTR_FRAME_SIZE
	.align		4
.L_9:
        /*003c*/ 	.byte	0x04, 0x11
        /*003e*/ 	.short	(.L_11 - .L_10)
	.align		4
.L_10:
        /*0040*/ 	.word	index@(_Z14opening_kernelPKfPfS1_PKhiiii)
        /*0044*/ 	.word	0x00000000


	//----- nvinfo : EIATTR_REGCOUNT
	.align		4
.L_11:
        /*0048*/ 	.byte	0x04, 0x2f
        /*004a*/ 	.short	(.L_13 - .L_12)
	.align		4
.L_12:
        /*004c*/ 	.word	index@(_Z14closing_kernelPKfPfS1_PKhiiii)
        /*0050*/ 	.word	0x0000001f


	//----- nvinfo : EIATTR_FRAME_SIZE
	.align		4
.L_13:
        /*0054*/ 	.byte	0x04, 0x11
        /*0056*/ 	.short	(.L_15 - .L_14)
	.align		4
.L_14:
        /*0058*/ 	.word	index@(_Z14closing_kernelPKfPfS1_PKhiiii)
        /*005c*/ 	.word	0x00000000


	//----- nvinfo : EIATTR_REGCOUNT
	.align		4
.L_15:
        /*0060*/ 	.byte	0x04, 0x2f
        /*0062*/ 	.short	(.L_17 - .L_16)
	.align		4
.L_16:
        /*0064*/ 	.word	index@(_Z29morphological_gradient_kernelPKfPfPKhiiii)
        /*0068*/ 	.word	0x0000001f


	//----- nvinfo : EIATTR_FRAME_SIZE
	.align		4
.L_17:
        /*006c*/ 	.byte	0x04, 0x11
        /*006e*/ 	.short	(.L_19 - .L_18)
	.align		4
.L_18:
        /*0070*/ 	.word	index@(_Z29morphological_gradient_kernelPKfPfPKhiiii)
        /*0074*/ 	.word	0x00000000


	//----- nvinfo : EIATTR_REGCOUNT
	.align		4
.L_19:
        /*0078*/ 	.byte	0x04, 0x2f
        /*007a*/ 	.short	(.L_21 - .L_20)
	.align		4
.L_20:
        /*007c*/ 	.word	index@(_Z14top_hat_kernelPKfPfS1_PKhiiii)
        /*0080*/ 	.word	0x00000020


	//----- nvinfo : EIATTR_FRAME_SIZE
	.align		4
.L_21:
        /*0084*/ 	.byte	0x04, 0x11
        /*0086*/ 	.short	(.L_23 - .L_22)
	.align		4
.L_22:
        /*0088*/ 	.word	index@(_Z14top_hat_kernelPKfPfS1_PKhiiii)
        /*008c*/ 	.word	0x00000000


	//----- nvinfo : EIATTR_REGCOUNT
	.align		4
.L_23:
        /*0090*/ 	.byte	0x04, 0x2f
        /*0092*/ 	.short	(.L_25 - .L_24)
	.align		4
.L_24:
        /*0094*/ 	.word	index@(_Z16black_hat_kernelPKfPfS1_PKhiiii)
        /*0098*/ 	.word	0x00000020


	//----- nvinfo : EIATTR_FRAME_SIZE
	.align		4
.L_25:
        /*009c*/ 	.byte	0x04, 0x11
        /*009e*/ 	.short	(.L_27 - .L_26)
	.align		4
.L_26:
        /*00a0*/ 	.word	index@(_Z16black_hat_kernelPKfPfS1_PKhiiii)
        /*00a4*/ 	.word	0x00000000


	//----- nvinfo : EIATTR_MIN_STACK_SIZE
	.align		4
.L_27:
        /*00a8*/ 	.byte	0x04, 0x12
        /*00aa*/ 	.short	(.L_29 - .L_28)
	.align		4
.L_28:
        /*00ac*/ 	.word	index@(_Z16black_hat_kernelPKfPfS1_PKhiiii)
        /*00b0*/ 	.word	0x00000000


	//----- nvinfo : EIATTR_MIN_STACK_SIZE
	.align		4
.L_29:
        /*00b4*/ 	.byte	0x04, 0x12
        /*00b6*/ 	.short	(.L_31 - .L_30)
	.align		4
.L_30:
        /*00b8*/ 	.word	index@(_Z14top_hat_kernelPKfPfS1_PKhiiii)
        /*00bc*/ 	.word	0x00000000


	//----- nvinfo : EIATTR_MIN_STACK_SIZE
	.align		4
.L_31:
        /*00c0*/ 	.byte	0x04, 0x12
        /*00c2*/ 	.short	(.L_33 - .L_32)
	.align		4
.L_32:
        /*00c4*/ 	.word	index@(_Z29morphological_gradient_kernelPKfPfPKhiiii)
        /*00c8*/ 	.word	0x00000000


	//----- nvinfo : EIATTR_MIN_STACK_SIZE
	.align		4
.L_33:
        /*00cc*/ 	.byte	0x04, 0x12
        /*00ce*/ 	.short	(.L_35 - .L_34)
	.align		4
.L_34:
        /*00d0*/ 	.word	index@(_Z14closing_kernelPKfPfS1_PKhiiii)
        /*00d4*/ 	.word	0x00000000


	//----- nvinfo : EIATTR_MIN_STACK_SIZE
	.align		4
.L_35:
        /*00d8*/ 	.byte	0x04, 0x12
        /*00da*/ 	.short	(.L_37 - .L_36)
	.align		4
.L_36:
        /*00dc*/ 	.word	index@(_Z14opening_kernelPKfPfS1_PKhiiii)
        /*00e0*/ 	.word	0x00000000


	//----- nvinfo : EIATTR_MIN_STACK_SIZE
	.align		4
.L_37:
        /*00e4*/ 	.byte	0x04, 0x12
        /*00e6*/ 	.short	(.L_39 - .L_38)
	.align		4
.L_38:
        /*00e8*/ 	.word	index@(_Z15dilation_kernelPKfPfPKhiiii)
        /*00ec*/ 	.word	0x00000000


	//----- nvinfo : EIATTR_MIN_STACK_SIZE
	.align		4
.L_39:
        /*00f0*/ 	.byte	0x04, 0x12
        /*00f2*/ 	.short	(.L_41 - .L_40)
	.align		4
.L_40:
        /*00f4*/ 	.word	index@(_Z14erosion_kernelPKfPfPKhiiii)
        /*00f8*/ 	.word	0x00000000
.L_41:


//--------------------- .nv.compat                --------------------------
	.section	.nv.compat,"",@"SHT_CUDA_COMPAT_INFO"
	.align	4
        /*0000*/ 	.byte	0x02, 0x09, 0x00, 0x00, 0x02, 0x02, 0x01, 0x00, 0x02, 0x05, 0x05, 0x00, 0x03, 0x07, 0x01, 0x01
        /*0010*/ 	.byte	0x02, 0x03, 0x00, 0x00, 0x02, 0x06, 0x01, 0x00, 0x04, 0x0b, 0x08, 0x00, 0x09, 0x00, 0x00, 0x00
        /*0020*/ 	.byte	0x00, 0x00, 0x00, 0x00


//--------------------- .nv.info._Z16black_hat_kernelPKfPfS1_PKhiiii --------------------------
	.section	.nv.info._Z16black_hat_kernelPKfPfS1_PKhiiii,"",@"SHT_CUDA_INFO"
	.sectionflags	@""
	.align	4


	//----- nvinfo : EIATTR_CUDA_API_VERSION
	.align		4
        /*0000*/ 	.byte	0x04, 0x37
        /*0002*/ 	.short	(.L_43 - .L_42)
.L_42:
        /*0004*/ 	.word	0x00000082


	//----- nvinfo : EIATTR_KPARAM_INFO
	.align		4
.L_43:
        /*0008*/ 	.byte	0x04, 0x17
        /*000a*/ 	.short	(.L_45 - .L_44)
.L_44:
        /*000c*/ 	.word	0x00000000
        /*0010*/ 	.short	0x0007
        /*0012*/ 	.short	0x002c
        /*0014*/ 	.byte	0x00, 0xf0, 0x11, 0x00


	//----- nvinfo : EIATTR_KPARAM_INFO
	.align		4
.L_45:
        /*0018*/ 	.byte	0x04, 0x17
        /*001a*/ 	.short	(.L_47 - .L_46)
.L_46:
        /*001c*/ 	.word	0x00000000
        /*0020*/ 	.short	0x0006
        /*0022*/ 	.short	0x0028
        /*0024*/ 	.byte	0x00, 0xf0, 0x11, 0x00


	//----- nvinfo : EIATTR_KPARAM_INFO
	.align		4
.L_47:
        /*0028*/ 	.byte	0x04, 0x17
        /*002a*/ 	.short	(.L_49 - .L_48)
.L_48:
        /*002c*/ 	.word	0x00000000
        /*0030*/ 	.short	0x0005
        /*0032*/ 	.short	0x0024
        /*0034*/ 	.byte	0x00, 0xf0, 0x11, 0x00


	//----- nvinfo : EIATTR_KPARAM_INFO
	.align		4
.L_49:
        /*0038*/ 	.byte	0x04, 0x17
        /*003a*/ 	.short	(.L_51 - .L_50)
.L_50:
        /*003c*/ 	.word	0x00000000
        /*0040*/ 	.short	0x0004
        /*0042*/ 	.short	0x0020
        /*0044*/ 	.byte	0x00, 0xf0, 0x11, 0x00


	//----- nvinfo : EIATTR_KPARAM_INFO
	.align		4
.L_51:
        /*0048*/ 	.byte	0x04, 0x17
        /*004a*/ 	.short	(.L_53 - .L_52)
.L_52:
        /*004c*/ 	.word	0x00000000
        /*0050*/ 	.short	0x0003
        /*0052*/ 	.short	0x0018
        /*0054*/ 	.byte	0x00, 0xf5, 0x21, 0x00


	//----- nvinfo : EIATTR_KPARAM_INFO
	.align		4
.L_53:
        /*0058*/ 	.byte	0x04, 0x17
        /*005a*/ 	.short	(.L_55 - .L_54)
.L_54:
        /*005c*/ 	.word	0x00000000
        /*0060*/ 	.short	0x0002
        /*0062*/ 	.short	0x0010
        /*0064*/ 	.byte	0x00, 0xf5, 0x21, 0x00


	//----- nvinfo : EIATTR_KPARAM_INFO
	.align		4
.L_55:
        /*0068*/ 	.byte	0x04, 0x17
        /*006a*/ 	.short	(.L_57 - .L_56)
.L_56:
        /*006c*/ 	.word	0x00000000
        /*0070*/ 	.short	0x0001
        /*0072*/ 	.short	0x0008
        /*0074*/ 	.byte	0x00, 0xf5, 0x21, 0x00


	//----- nvinfo : EIATTR_KPARAM_INFO
	.align		4
.L_57:
        /*0078*/ 	.byte	0x04, 0x17
        /*007a*/ 	.short	(.L_59 - .L_58)
.L_58:
        /*007c*/ 	.word	0x00000000
        /*0080*/ 	.short	0x0000
        /*0082*/ 	.short	0x0000
        /*0084*/ 	.byte	0x00, 0xf5, 0x21, 0x00


	//----- nvinfo : EIATTR_SPARSE_MMA_MASK
	.align		4
.L_59:
        /*0088*/ 	.byte	0x03, 0x50
        /*008a*/ 	.short	0x0000


	//----- nvinfo : EIATTR_MAXREG_COUNT
	.align		4
        /*008c*/ 	.byte	0x03, 0x1b
        /*008e*/ 	.short	0x00ff


	//----- nvinfo : EIATTR_NUM_BARRIERS
	.align		4
        /*0090*/ 	.byte	0x02, 0x4c
        /*0092*/ 	.byte	0x01
	.zero		1


	//----- nvinfo : EIATTR_MERCURY_ISA_VERSION
	.align		4
        /*0094*/ 	.byte	0x03, 0x5f
        /*0096*/ 	.short	0x0101


	//----- nvinfo : EIATTR_VRC_CTA_INIT_COUNT
	.align		4
        /*0098*/ 	.byte	0x02, 0x4a
	.zero		1
	.zero		1


	//----- nvinfo : EIATTR_EXIT_INSTR_OFFSETS
	.align		4
        /*009c*/ 	.byte	0x04, 0x1c
        /*009e*/ 	.short	(.L_61 - .L_60)


	//   ....[0]....
.L_60:
        /*00a0*/ 	.word	0x000000e0


	//   ....[1]....
        /*00a4*/ 	.word	0x00000130


	//   ....[2]....
        /*00a8*/ 	.word	0x00001760


	//----- nvinfo : EIATTR_CBANK_PARAM_SIZE
	.align		4
.L_61:
        /*00ac*/ 	.byte	0x03, 0x19
        /*00ae*/ 	.short	0x0030


	//----- nvinfo : EIATTR_PARAM_CBANK
	.align		4
        /*00b0*/ 	.byte	0x04, 0x0a
        /*00b2*/ 	.short	(.L_63 - .L_62)
	.align		4
.L_62:
        /*00b4*/ 	.word	index@(.nv.constant0._Z16black_hat_kernelPKfPfS1_PKhiiii)
        /*00b8*/ 	.short	0x0380
        /*00ba*/ 	.short	0x0030


	//----- nvinfo : EIATTR_SW_WAR
	.align		4
.L_63:
        /*00bc*/ 	.byte	0x04, 0x36
        /*00be*/ 	.short	(.L_65 - .L_64)
.L_64:
        /*00c0*/ 	.word	0x00000008
.L_65:


//--------------------- .nv.info._Z14top_hat_kernelPKfPfS1_PKhiiii --------------------------
	.section	.nv.info._Z14top_hat_kernelPKfPfS1_PKhiiii,"",@"SHT_CUDA_INFO"
	.sectionflags	@""
	.align	4


	//----- nvinfo : EIATTR_CUDA_API_VERSION
	.align		4
        /*0000*/ 	.byte	0x04, 0x37
        /*0002*/ 	.short	(.L_67 - .L_66)
.L_66:
        /*0004*/ 	.word	0x00000082


	//----- nvinfo : EIATTR_KPARAM_INFO
	.align		4
.L_67:
        /*0008*/ 	.byte	0x04, 0x17
        /*000a*/ 	.short	(.L_69 - .L_68)
.L_68:
        /*000c*/ 	.word	0x00000000
        /*0010*/ 	.short	0x0007
        /*0012*/ 	.short	0x002c
        /*0014*/ 	.byte	0x00, 0xf0, 0x11, 0x00


	//----- nvinfo : EIATTR_KPARAM_INFO
	.align		4
.L_69:
        /*0018*/ 	.byte	0x04, 0x17
        /*001a*/ 	.short	(.L_71 - .L_70)
.L_70:
        /*001c*/ 	.word	0x00000000
        /*0020*/ 	.short	0x0006
        /*0022*/ 	.short	0x0028
        /*0024*/ 	.byte	0x00, 0xf0, 0x11, 0x00


	//----- nvinfo : EIATTR_KPARAM_INFO
	.align		4
.L_71:
        /*0028*/ 	.byte	0x04, 0x17
        /*002a*/ 	.short	(.L_73 - .L_72)
.L_72:
        /*002c*/ 	.word	0x00000000
        /*0030*/ 	.short	0x0005
        /*0032*/ 	.short	0x0024
        /*0034*/ 	.byte	0x00, 0xf0, 0x11, 0x00


	//----- nvinfo : EIATTR_KPARAM_INFO
	.align		4
.L_73:
        /*0038*/ 	.byte	0x04, 0x17
        /*003a*/ 	.short	(.L_75 - .L_74)
.L_74:
        /*003c*/ 	.word	0x00000000
        /*0040*/ 	.short	0x0004
        /*0042*/ 	.short	0x0020
        /*0044*/ 	.byte	0x00, 0xf0, 0x11, 0x00


	//----- nvinfo : EIATTR_KPARAM_INFO
	.align		4
.L_75:
        /*0048*/ 	.byte	0x04, 0x17
        /*004a*/ 	.short	(.L_77 - .L_76)
.L_76:
        /*004c*/ 	.word	0x00000000
        /*0050*/ 	.short	0x0003
        /*0052*/ 	.short	0x0018
        /*0054*/ 	.byte	0x00, 0xf5, 0x21, 0x00


	//----- nvinfo : EIATTR_KPARAM_INFO
	.align		4
.L_77:
        /*0058*/ 	.byte	0x04, 0x17
        /*005a*/ 	.short	(.L_79 - .L_78)
.L_78:
        /*005c*/ 	.word	0x00000000
        /*0060*/ 	.short	0x0002
        /*0062*/ 	.short	0x0010
        /*0064*/ 	.byte	0x00, 0xf5, 0x21, 0x00


	//----- nvinfo : EIATTR_KPARAM_INFO
	.align		4
.L_79:
        /*0068*/ 	.byte	0x04, 0x17
        /*006a*/ 	.short	(.L_81 - .L_80)
.L_80:
        /*006c*/ 	.word	0x00000000
        /*0070*/ 	.short	0x0001
        /*0072*/ 	.short	0x0008
        /*0074*/ 	.byte	0x00, 0xf5, 0x21, 0x00


	//----- nvinfo : EIATTR_KPARAM_INFO
	.align		4
.L_81:
        /*0078*/ 	.byte	0x04, 0x17
        /*007a*/ 	.short	(.L_83 - .L_82)
.L_82:
        /*007c*/ 	.word	0x00000000
        /*0080*/ 	.short	0x0000
        /*0082*/ 	.short	0x0000
        /*0084*/ 	.byte	0x00, 0xf5, 0x21, 0x00


	//----- nvinfo : EIATTR_SPARSE_MMA_MASK
	.align		4
.L_83:
        /*0088*/ 	.byte	0x03, 0x50
        /*008a*/ 	.short	0x0000


	//----- nvinfo : EIATTR_MAXREG_COUNT
	.align		4
        /*008c*/ 	.byte	0x03, 0x1b
        /*008e*/ 	.short	0x00ff


	//----- nvinfo : EIATTR_NUM_BARRIERS
	.align		4
        /*0090*/ 	.byte	0x02, 0x4c
        /*0092*/ 	.byte	0x01
	.zero		1


	//----- nvinfo : EIATTR_MERCURY_ISA_VERSION
	.align		4
        /*0094*/ 	.byte	0x03, 0x5f
        /*0096*/ 	.short	0x0101


	//----- nvinfo : EIATTR_VRC_CTA_INIT_COUNT
	.align		4
        /*0098*/ 	.byte	0x02, 0x4a
	.zero		1
	.zero		1


	//----- nvinfo : EIATTR_EXIT_INSTR_OFFSETS
	.align		4
        /*009c*/ 	.byte	0x04, 0x1c
        /*009e*/ 	.short	(.L_85 - .L_84)


	//   ....[0]....
.L_84:
        /*00a0*/ 	.word	0x000000e0


	//   ....[1]....
        /*00a4*/ 	.word	0x00000130


	//   ....[2]....
        /*00a8*/ 	.word	0x00001760


	//----- nvinfo : EIATTR_CBANK_PARAM_SIZE
	.align		4
.L_85:
        /*00ac*/ 	.byte	0x03, 0x19
        /*00ae*/ 	.short	0x0030


	//----- nvinfo : EIATTR_PARAM_CBANK
	.align		4
        /*00b0*/ 	.byte	0x04, 0x0a
        /*00b2*/ 	.short	(.L_87 - .L_86)
	.align		4
.L_86:
        /*00b4*/ 	.word	index@(.nv.constant0._Z14top_hat_kernelPKfPfS1_PKhiiii)
        /*00b8*/ 	.short	0x0380
        /*00ba*/ 	.short	0x0030


	//----- nvinfo : EIATTR_SW_WAR
	.align		4
.L_87:
        /*00bc*/ 	.byte	0x04, 0x36
        /*00be*/ 	.short	(.L_89 - .L_88)
.L_88:
        /*00c0*/ 	.word	0x00000008
.L_89:


//--------------------- .nv.info._Z29morphological_gradient_kernelPKfPfPKhiiii --------------------------
	.section	.nv.info._Z29morphological_gradient_kernelPKfPfPKhiiii,"",@"SHT_CUDA_INFO"
	.sectionflags	@""
	.align	4


	//----- nvinfo : EIATTR_CUDA_API_VERSION
	.align		4
        /*0000*/ 	.byte	0x04, 0x37
        /*0002*/ 	.short	(.L_91 - .L_90)
.L_90:
        /*0004*/ 	.word	0x00000082


	//----- nvinfo : EIATTR_KPARAM_INFO
	.align		4
.L_91:
        /*0008*/ 	.byte	0x04, 0x17
        /*000a*/ 	.short	(.L_93 - .L_92)
.L_92:
        /*000c*/ 	.word	0x00000000
        /*0010*/ 	.short	0x0006
        /*0012*/ 	.short	0x0024
        /*0014*/ 	.byte	0x00, 0xf0, 0x11, 0x00


	//----- nvinfo : EIATTR_KPARAM_INFO
	.align		4
.L_93:
        /*0018*/ 	.byte	0x04, 0x17
        /*001a*/ 	.short	(.L_95 - .L_94)
.L_94:
        /*001c*/ 	.word	0x00000000
        /*0020*/ 	.short	0x0005
        /*0022*/ 	.short	0x0020
        /*0024*/ 	.byte	0x00, 0xf0, 0x11, 0x00


	//----- nvinfo : EIATTR_KPARAM_INFO
	.align		4
.L_95:
        /*0028*/ 	.byte	0x04, 0x17
        /*002a*/ 	.short	(.L_97 - .L_96)
.L_96:
        /*002c*/ 	.word	0x00000000
        /*0030*/ 	.short	0x0004
        /*0032*/ 	.short	0x001c
        /*0034*/ 	.byte	0x00, 0xf0, 0x11, 0x00


	//----- nvinfo : EIATTR_KPARAM_INFO
	.align		4
.L_97:
        /*0038*/ 	.byte	0x04, 0x17
        /*003a*/ 	.short	(.L_99 - .L_98)
.L_98:
        /*003c*/ 	.word	0x00000000
        /*0040*/ 	.short	0x0003
        /*0042*/ 	.short	0x0018
        /*0044*/ 	.byte	0x00, 0xf0, 0x11, 0x00


	//----- nvinfo : EIATTR_KPARAM_INFO
	.align		4
.L_99:
        /*0048*/ 	.byte	0x04, 0x17
        /*004a*/ 	.short	(.L_101 - .L_100)
.L_100:
        /*004c*/ 	.word	0x00000000
        /*0050*/ 	.short	0x0002
        /*0052*/ 	.short	0x0010
        /*0054*/ 	.byte	0x00, 0xf5, 0x21, 0x00


	//----- nvinfo : EIATTR_KPARAM_INFO
	.align		4
.L_101:
        /*0058*/ 	.byte	0x04, 0x17
        /*005a*/ 	.short	(.L_103 - .L_102)
.L_102:
        /*005c*/ 	.word	0x00000000
        /*0060*/ 	.short	0x0001
        /*0062*/ 	.short	0x0008
        /*0064*/ 	.byte	0x00, 0xf5, 0x21, 0x00


	//----- nvinfo : EIATTR_KPARAM_INFO
	.align		4
.L_103:
        /*0068*/ 	.byte	0x04, 0x17
        /*006a*/ 	.short	(.L_105 - .L_104)
.L_104:
        /*006c*/ 	.word	0x00000000
        /*0070*/ 	.short	0x0000
        /*0072*/ 	.short	0x0000
        /*0074*/ 	.byte	0x00, 0xf5, 0x21, 0x00


	//----- nvinfo : EIATTR_SPARSE_MMA_MASK
	.align		4
.L_105:
        /*0078*/ 	.byte	0x03, 0x50
        /*007a*/ 	.short	0x0000


	//----- nvinfo : EIATTR_MAXREG_COUNT
	.align		4
        /*007c*/ 	.byte	0x03, 0x1b
        /*007e*/ 	.short	0x00ff


	//----- nvinfo : EIATTR_NUM_BARRIERS
	.align		4
        /*0080*/ 	.byte	0x02, 0x4c
        /*0082*/ 	.byte	0x01
	.zero		1


	//----- nvinfo : EIATTR_MERCURY_ISA_VERSION
	.align		4
        /*0084*/ 	.byte	0x03, 0x5f
        /*0086*/ 	.short	0x0101


	//----- nvinfo : EIATTR_VRC_CTA_INIT_COUNT
	.align		4
        /*0088*/ 	.byte	0x02, 0x4a
	.zero		1
	.zero		1


	//----- nvinfo : EIATTR_EXIT_INSTR_OFFSETS
	.align		4
        /*008c*/ 	.byte	0x04, 0x1c
        /*008e*/ 	.short	(.L_107 - .L_106)


	//   ....[0]....
.L_106:
        /*0090*/ 	.word	0x000000e0


	//   ....[1]....
        /*0094*/ 	.word	0x00000130


	//   ....[2]....
        /*0098*/ 	.word	0x00000ee0


	//----- nvinfo : EIATTR_CBANK_PARAM_SIZE
	.align		4
.L_107:
        /*009c*/ 	.byte	0x03, 0x19
        /*009e*/ 	.short	0x0028


	//----- nvinfo : EIATTR_PARAM_CBANK
	.align		4
        /*00a0*/ 	.byte	0x04, 0x0a
        /*00a2*/ 	.short	(.L_109 - .L_108)
	.align		4
.L_108:
        /*00a4*/ 	.word	index@(.nv.constant0._Z29morphological_gradient_kernelPKfPfPKhiiii)
        /*00a8*/ 	.short	0x0380
        /*00aa*/ 	.short	0x0028


	//----- nvinfo : EIATTR_SW_WAR
	.align		4
.L_109:
        /*00ac*/ 	.byte	0x04, 0x36
        /*00ae*/ 	.short	(.L_111 - .L_110)
.L_110:
        /*00b0*/ 	.word	0x00000008
.L_111:


//--------------------- .nv.info._Z14closing_kernelPKfPfS1_PKhiiii --------------------------
	.section	.nv.info._Z14closing_kernelPKfPfS1_PKhiiii,"",@"SHT_CUDA_INFO"
	.sectionflags	@""
	.align	4


	//----- nvinfo : EIATTR_CUDA_API_VERSION
	.align		4
        /*0000*/ 	.byte	0x04, 0x37
        /*0002*/ 	.short	(.L_113 - .L_112)
.L_112:
        /*0004*/ 	.word	0x00000082


	//----- nvinfo : EIATTR_KPARAM_INFO
	.align		4
.L_113:
        /*0008*/ 	.byte	0x04, 0x17
        /*000a*/ 	.short	(.L_115 - .L_114)
.L_114:
        /*000c*/ 	.word	0x00000000
        /*0010*/ 	.short	0x0007
        /*0012*/ 	.short	0x002c
        /*0014*/ 	.byte	0x00, 0xf0, 0x11, 0x00


	//----- nvinfo : EIATTR_KPARAM_INFO
	.align		4
.L_115:
        /*0018*/ 	.byte	0x04, 0x17
        /*001a*/ 	.short	(.L_117 - .L_116)
.L_116:
        /*001c*/ 	.word	0x00000000
        /*0020*/ 	.short	0x0006
        /*0022*/ 	.short	0x0028
        /*0024*/ 	.byte	0x00, 0xf0, 0x11, 0x00


	//----- nvinfo : EIATTR_KPARAM_INFO
	.align		4
.L_117:
        /*0028*/ 	.byte	0x04, 0x17
        /*002a*/ 	.short	(.L_119 - .L_118)
.L_118:
        /*002c*/ 	.word	0x00000000
        /*0030*/ 	.short	0x0005
        /*0032*/ 	.short	0x0024
        /*0034*/ 	.byte	0x00, 0xf0, 0x11, 0x00


	//----- nvinfo : EIATTR_KPARAM_INFO
	.align		4
.L_119:
        /*0038*/ 	.byte	0x04, 0x17
        /*003a*/ 	.short	(.L_121 - .L_120)
.L_120:
        /*003c*/ 	.word	0x00000000
        /*0040*/ 	.short	0x0004
        /*0042*/ 	.short	0x0020
        /*0044*/ 	.byte	0x00, 0xf0, 0x11, 0x00


	//----- nvinfo : EIATTR_KPARAM_INFO
	.align		4
.L_121:
        /*0048*/ 	.byte	0x04, 0x17
        /*004a*/ 	.short	(.L_123 - .L_122)
.L_122:
        /*004c*/ 	.word	0x00000000
        /*0050*/ 	.short	0x0003
        /*0052*/ 	.short	0x0018
        /*0054*/ 	.byte	0x00, 0xf5, 0x21, 0x00


	//----- nvinfo : EIATTR_KPARAM_INFO
	.align		4
.L_123:
        /*0058*/ 	.byte	0x04, 0x17
        /*005a*/ 	.short	(.L_125 - .L_124)
.L_124:
        /*005c*/ 	.word	0x00000000
        /*0060*/ 	.short	0x0002
        /*0062*/ 	.short	0x0010
        /*0064*/ 	.byte	0x00, 0xf5, 0x21, 0x00


	//----- nvinfo : EIATTR_KPARAM_INFO
	.align		4
.L_125:
        /*0068*/ 	.byte	0x04, 0x17
        /*006a*/ 	.short	(.L_127 - .L_126)
.L_126:
        /*006c*/ 	.word	0x00000000
        /*0070*/ 	.short	0x0001
        /*0072*/ 	.short	0x0008
        /*0074*/ 	.byte	0x00, 0xf5, 0x21, 0x00


	//----- nvinfo : EIATTR_KPARAM_INFO
	.align		4
.L_127:
        /*0078*/ 	.byte	0x04, 0x17
        /*007a*/ 	.short	(.L_129 - .L_128)
.L_128:
        /*007c*/ 	.word	0x00000000
        /*0080*/ 	.short	0x0000
        /*0082*/ 	.short	0x0000
        /*0084*/ 	.byte	0x00, 0xf5, 0x21, 0x00


	//----- nvinfo : EIATTR_SPARSE_MMA_MASK
	.align		4
.L_129:
        /*0088*/ 	.byte	0x03, 0x50
        /*008a*/ 	.short	0x0000


	//----- nvinfo : EIATTR_MAXREG_COUNT
	.align		4
        /*008c*/ 	.byte	0x03, 0x1b
        /*008e*/ 	.short	0x00ff


	//----- nvinfo : EIATTR_NUM_BARRIERS
	.align		4
        /*0090*/ 	.byte	0x02, 0x4c
        /*0092*/ 	.byte	0x01
	.zero		1


	//----- nvinfo : EIATTR_MERCURY_ISA_VERSION
	.align		4
        /*0094*/ 	.byte	0x03, 0x5f
        /*0096*/ 	.short	0x0101


	//----- nvinfo : EIATTR_VRC_CTA_INIT_COUNT
	.align		4
        /*0098*/ 	.byte	0x02, 0x4a
	.zero		1
	.zero		1


	//----- nvinfo : EIATTR_EXIT_INSTR_OFFSETS
	.align		4
        /*009c*/ 	.byte	0x04, 0x1c
        /*009e*/ 	.short	(.L_131 - .L_130)


	//   ....[0]....
.L_130:
        /*00a0*/ 	.word	0x000000e0


	//   ....[1]....
        /*00a4*/ 	.word	0x00000130


	//   ....[2]....
        /*00a8*/ 	.word	0x000016d0


	//----- nvinfo : EIATTR_CBANK_PARAM_SIZE
	.align		4
.L_131:
        /*00ac*/ 	.byte	0x03, 0x19
        /*00ae*/ 	.short	0x0030


	//----- nvinfo : EIATTR_PARAM_CBANK
	.align		4
        /*00b0*/ 	.byte	0x04, 0x0a
        /*00b2*/ 	.short	(.L_133 - .L_132)
	.align		4
.L_132:
        /*00b4*/ 	.word	index@(.nv.constant0._Z14closing_kernelPKfPfS1_PKhiiii)
        /*00b8*/ 	.short	0x0380
        /*00ba*/ 	.short	0x0030


	//----- nvinfo : EIATTR_SW_WAR
	.align		4
.L_133:
        /*00bc*/ 	.byte	0x04, 0x36
        /*00be*/ 	.short	(.L_135 - .L_134)
.L_134:
        /*00c0*/ 	.word	0x00000008
.L_135:


//--------------------- .nv.info._Z14opening_kernelPKfPfS1_PKhiiii --------------------------
	.section	.nv.info._Z14opening_kernelPKfPfS1_PKhiiii,"",@"SHT_CUDA_INFO"
	.sectionflags	@""
	.align	4


	//----- nvinfo : EIATTR_CUDA_API_VERSION
	.align		4
        /*0000*/ 	.byte	0x04, 0x37
        /*0002*/ 	.short	(.L_137 - .L_136)
.L_136:
        /*0004*/ 	.word	0x00000082


	//----- nvinfo : EIATTR_KPARAM_INFO
	.align		4
.L_137:
        /*0008*/ 	.byte	0x04, 0x17
        /*000a*/ 	.short	(.L_139 - .L_138)
.L_138:
        /*000c*/ 	.word	0x00000000
        /*0010*/ 	.short	0x0007
        /*0012*/ 	.short	0x002c
        /*0014*/ 	.byte	0x00, 0xf0, 0x11, 0x00


	//----- nvinfo : EIATTR_KPARAM_INFO
	.align		4
.L_139:
        /*0018*/ 	.byte	0x04, 0x17
        /*001a*/ 	.short	(.L_141 - .L_140)
.L_140:
        /*001c*/ 	.word	0x00000000
        /*0020*/ 	.short	0x0006
        /*0022*/ 	.short	0x0028
        /*0024*/ 	.byte	0x00, 0xf0, 0x11, 0x00


	//----- nvinfo : EIATTR_KPARAM_INFO
	.align		4
.L_141:
        /*0028*/ 	.byte	0x04, 0x17
        /*002a*/ 	.short	(.L_143 - .L_142)
.L_142:
        /*002c*/ 	.word	0x00000000
        /*0030*/ 	.short	0x0005
        /*0032*/ 	.short	0x0024
        /*0034*/ 	.byte	0x00, 0xf0, 0x11, 0x00


	//----- nvinfo : EIATTR_KPARAM_INFO
	.align		4
.L_143:
        /*0038*/ 	.byte	0x04, 0x17
        /*003a*/ 	.short	(.L_145 - .L_144)
.L_144:
        /*003c*/ 	.word	0x00000000
        /*0040*/ 	.short	0x0004
        /*0042*/ 	.short	0x0020
        /*0044*/ 	.byte	0x00, 0xf0, 0x11, 0x00


	//----- nvinfo : EIATTR_KPARAM_INFO
	.align		4
.L_145:
        /*0048*/ 	.byte	0x04, 0x17
        /*004a*/ 	.short	(.L_147 - .L_146)
.L_146:
        /*004c*/ 	.word	0x00000000
        /*0050*/ 	.short	0x0003
        /*0052*/ 	.short	0x0018
        /*0054*/ 	.byte	0x00, 0xf5, 0x21, 0x00


	//----- nvinfo : EIATTR_KPARAM_INFO
	.align		4
.L_147:
        /*0058*/ 	.byte	0x04, 0x17
        /*005a*/ 	.short	(.L_149 - .L_148)
.L_148:
        /*005c*/ 	.word	0x00000000
        /*0060*/ 	.short	0x0002
        /*0062*/ 	.short	0x0010
        /*0064*/ 	.byte	0x00, 0xf5, 0x21, 0x00


	//----- nvinfo : EIATTR_KPARAM_INFO
	.align		4
.L_149:
        /*0068*/ 	.byte	0x04, 0x17
        /*006a*/ 	.short	(.L_151 - .L_150)
.L_150:
        /*006c*/ 	.word	0x00000000
        /*0070*/ 	.short	0x0001
        /*0072*/ 	.short	0x0008
        /*0074*/ 	.byte	0x00, 0xf5, 0x21, 0x00


	//----- nvinfo : EIATTR_KPARAM_INFO
	.align		4
.L_151:
        /*0078*/ 	.byte	0x04, 0x17
        /*007a*/ 	.short	(.L_153 - .L_152)
.L_152:
        /*007c*/ 	.word	0x00000000
        /*0080*/ 	.short	0x0000
        /*0082*/ 	.short	0x0000
        /*0084*/ 	.byte	0x00, 0xf5, 0x21, 0x00


	//----- nvinfo : EIATTR_SPARSE_MMA_MASK
	.align		4
.L_153:
        /*0088*/ 	.byte	0x03, 0x50
        /*008a*/ 	.short	0x0000


	//----- nvinfo : EIATTR_MAXREG_COUNT
	.align		4
        /*008c*/ 	.byte	0x03, 0x1b
        /*008e*/ 	.short	0x00ff


	//----- nvinfo : EIATTR_NUM_BARRIERS
	.align		4
        /*0090*/ 	.byte	0x02, 0x4c
        /*0092*/ 	.byte	0x01
	.zero		1


	//----- nvinfo : EIATTR_MERCURY_ISA_VERSION
	.align		4
        /*0094*/ 	.byte	0x03, 0x5f
        /*0096*/ 	.short	0x0101


	//----- nvinfo : EIATTR_VRC_CTA_INIT_COUNT
	.align		4
        /*0098*/ 	.byte	0x02, 0x4a
	.zero		1
	.zero		1


	//----- nvinfo : EIATTR_EXIT_INSTR_OFFSETS
	.align		4
        /*009c*/ 	.byte	0x04, 0x1c
        /*009e*/ 	.short	(.L_155 - .L_154)


	//   ....[0]....
.L_154:
        /*00a0*/ 	.word	0x000000e0


	//   ....[1]....
        /*00a4*/ 	.word	0x00000130


	//   ....[2]....
        /*00a8*/ 	.word	0x000016d0


	//----- nvinfo : EIATTR_CBANK_PARAM_SIZE
	.align		4
.L_155:
        /*00ac*/ 	.byte	0x03, 0x19
        /*00ae*/ 	.short	0x0030


	//----- nvinfo : EIATTR_PARAM_CBANK
	.align		4
        /*00b0*/ 	.byte	0x04, 0x0a
        /*00b2*/ 	.short	(.L_157 - .L_156)
	.align		4
.L_156:
        /*00b4*/ 	.word	index@(.nv.constant0._Z14opening_kernelPKfPfS1_PKhiiii)
        /*00b8*/ 	.short	0x0380
        /*00ba*/ 	.short	0x0030


	//----- nvinfo : EIATTR_SW_WAR
	.align		4
.L_157:
        /*00bc*/ 	.byte	0x04, 0x36
        /*00be*/ 	.short	(.L_159 - .L_158)
.L_158:
        /*00c0*/ 	.word	0x00000008
.L_159:


//--------------------- .nv.info._Z15dilation_kernelPKfPfPKhiiii --------------------------
	.section	.nv.info._Z15dilation_kernelPKfPfPKhiiii,"",@"SHT_CUDA_INFO"
	.sectionflags	@""
	.align	4


	//----- nvinfo : EIATTR_CUDA_API_VERSION
	.align		4
        /*0000*/ 	.byte	0x04, 0x37
        /*0002*/ 	.short	(.L_161 - .L_160)
.L_160:
        /*0004*/ 	.word	0x00000082


	//----- nvinfo : EIATTR_KPARAM_INFO
	.align		4
.L_161:
        /*0008*/ 	.byte	0x04, 0x17
        /*000a*/ 	.short	(.L_163 - .L_162)
.L_162:
        /*000c*/ 	.word	0x00000000
        /*0010*/ 	.short	0x0006
        /*0012*/ 	.short	0x0024
        /*0014*/ 	.byte	0x00, 0xf0, 0x11, 0x00


	//----- nvinfo : EIATTR_KPARAM_INFO
	.align		4
.L_163:
        /*0018*/ 	.byte	0x04, 0x17
        /*001a*/ 	.short	(.L_165 - .L_164)
.L_164:
        /*001c*/ 	.word	0x00000000
        /*0020*/ 	.short	0x0005
        /*0022*/ 	.short	0x0020
        /*0024*/ 	.byte	0x00, 0xf0, 0x11, 0x00


	//----- nvinfo : EIATTR_KPARAM_INFO
	.align		4
.L_165:
        /*0028*/ 	.byte	0x04, 0x17
        /*002a*/ 	.short	(.L_167 - .L_166)
.L_166:
        /*002c*/ 	.word	0x00000000
        /*0030*/ 	.short	0x0004
        /*0032*/ 	.short	0x001c
        /*0034*/ 	.byte	0x00, 0xf0, 0x11, 0x00


	//----- nvinfo : EIATTR_KPARAM_INFO
	.align		4
.L_167:
        /*0038*/ 	.byte	0x04, 0x17
        /*003a*/ 	.short	(.L_169 - .L_168)
.L_168:
        /*003c*/ 	.word	0x00000000
        /*0040*/ 	.short	0x0003
        /*0042*/ 	.short	0x0018
        /*0044*/ 	.byte	0x00, 0xf0, 0x11, 0x00


	//----- nvinfo : EIATTR_KPARAM_INFO
	.align		4
.L_169:
        /*0048*/ 	.byte	0x04, 0x17
        /*004a*/ 	.short	(.L_171 - .L_170)
.L_170:
        /*004c*/ 	.word	0x00000000
        /*0050*/ 	.short	0x0002
        /*0052*/ 	.short	0x0010
        /*0054*/ 	.byte	0x00, 0xf5, 0x21, 0x00


	//----- nvinfo : EIATTR_KPARAM_INFO
	.align		4
.L_171:
        /*0058*/ 	.byte	0x04, 0x17
        /*005a*/ 	.short	(.L_173 - .L_172)
.L_172:
        /*005c*/ 	.word	0x00000000
        /*0060*/ 	.short	0x0001
        /*0062*/ 	.short	0x0008
        /*0064*/ 	.byte	0x00, 0xf5, 0x21, 0x00


	//----- nvinfo : EIATTR_KPARAM_INFO
	.align		4
.L_173:
        /*0068*/ 	.byte	0x04, 0x17
        /*006a*/ 	.short	(.L_175 - .L_174)
.L_174:
        /*006c*/ 	.word	0x00000000
        /*0070*/ 	.short	0x0000
        /*0072*/ 	.short	0x0000
        /*0074*/ 	.byte	0x00, 0xf5, 0x21, 0x00


	//----- nvinfo : EIATTR_SPARSE_MMA_MASK
	.align		4
.L_175:
        /*0078*/ 	.byte	0x03, 0x50
        /*007a*/ 	.short	0x0000


	//----- nvinfo : EIATTR_MAXREG_COUNT
	.align		4
        /*007c*/ 	.byte	0x03, 0x1b
        /*007e*/ 	.short	0x00ff


	//----- nvinfo : EIATTR_NUM_BARRIERS
	.align		4
        /*0080*/ 	.byte	0x02, 0x4c
        /*0082*/ 	.byte	0x01
	.zero		1


	//----- nvinfo : EIATTR_MERCURY_ISA_VERSION
	.align		4
        /*0084*/ 	.byte	0x03, 0x5f
        /*0086*/ 	.short	0x0101


	//----- nvinfo : EIATTR_VRC_CTA_INIT_COUNT
	.align		4
        /*0088*/ 	.byte	0x02, 0x4a
	.zero		1
	.zero		1


	//----- nvinfo : EIATTR_EXIT_INSTR_OFFSETS
	.align		4
        /*008c*/ 	.byte	0x04, 0x1c
        /*008e*/ 	.short	(.L_177 - .L_176)


	//   ....[0]....
.L_176:
        /*0090*/ 	.word	0x000000f0


	//   ....[1]....
        /*0094*/ 	.word	0x00000130


	//   ....[2]....
        /*0098*/ 	.word	0x00000f60


	//----- nvinfo : EIATTR_CBANK_PARAM_SIZE
	.align		4
.L_177:
        /*009c*/ 	.byte	0x03, 0x19
        /*009e*/ 	.short	0x0028


	//----- nvinfo : EIATTR_PARAM_CBANK
	.align		4
        /*00a0*/ 	.byte	0x04, 0x0a
        /*00a2*/ 	.short	(.L_179 - .L_178)
	.align		4
.L_178:
        /*00a4*/ 	.word	index@(.nv.constant0._Z15dilation_kernelPKfPfPKhiiii)
        /*00a8*/ 	.short	0x0380
        /*00aa*/ 	.short	0x0028


	//----- nvinfo : EIATTR_SW_WAR
	.align		4
.L_179:
        /*00ac*/ 	.byte	0x04, 0x36
        /*00ae*/ 	.short	(.L_181 - .L_180)
.L_180:
        /*00b0*/ 	.word	0x00000008
.L_181:


//--------------------- .nv.info._Z14erosion_kernelPKfPfPKhiiii --------------------------
	.section	.nv.info._Z14erosion_kernelPKfPfPKhiiii,"",@"SHT_CUDA_INFO"
	.sectionflags	@""
	.align	4


	//----- nvinfo : EIATTR_CUDA_API_VERSION
	.align		4
        /*0000*/ 	.byte	0x04, 0x37
        /*0002*/ 	.short	(.L_183 - .L_182)
.L_182:
        /*0004*/ 	.word	0x00000082


	//----- nvinfo : EIATTR_KPARAM_INFO
	.align		4
.L_183:
        /*0008*/ 	.byte	0x04, 0x17
        /*000a*/ 	.short	(.L_185 - .L_184)
.L_184:
        /*000c*/ 	.word	0x00000000
        /*0010*/ 	.short	0x0006
        /*0012*/ 	.short	0x0024
        /*0014*/ 	.byte	0x00, 0xf0, 0x11, 0x00


	//----- nvinfo : EIATTR_KPARAM_INFO
	.align		4
.L_185:
        /*0018*/ 	.byte	0x04, 0x17
        /*001a*/ 	.short	(.L_187 - .L_186)
.L_186:
        /*001c*/ 	.word	0x00000000
        /*0020*/ 	.short	0x0005
        /*0022*/ 	.short	0x0020
        /*0024*/ 	.byte	0x00, 0xf0, 0x11, 0x00


	//----- nvinfo : EIATTR_KPARAM_INFO
	.align		4
.L_187:
        /*0028*/ 	.byte	0x04, 0x17
        /*002a*/ 	.short	(.L_189 - .L_188)
.L_188:
        /*002c*/ 	.word	0x00000000
        /*0030*/ 	.short	0x0004
        /*0032*/ 	.short	0x001c
        /*0034*/ 	.byte	0x00, 0xf0, 0x11, 0x00


	//----- nvinfo : EIATTR_KPARAM_INFO
	.align		4
.L_189:
        /*0038*/ 	.byte	0x04, 0x17
        /*003a*/ 	.short	(.L_191 - .L_190)
.L_190:
        /*003c*/ 	.word	0x00000000
        /*0040*/ 	.short	0x0003
        /*0042*/ 	.short	0x0018
        /*0044*/ 	.byte	0x00, 0xf0, 0x11, 0x00


	//----- nvinfo : EIATTR_KPARAM_INFO
	.align		4
.L_191:
        /*0048*/ 	.byte	0x04, 0x17
        /*004a*/ 	.short	(.L_193 - .L_192)
.L_192:
        /*004c*/ 	.word	0x00000000
        /*0050*/ 	.short	0x0002
        /*0052*/ 	.short	0x0010
        /*0054*/ 	.byte	0x00, 0xf5, 0x21, 0x00


	//----- nvinfo : EIATTR_KPARAM_INFO
	.align		4
.L_193:
        /*0058*/ 	.byte	0x04, 0x17
        /*005a*/ 	.short	(.L_195 - .L_194)
.L_194:
        /*005c*/ 	.word	0x00000000
        /*0060*/ 	.short	0x0001
        /*0062*/ 	.short	0x0008
        /*0064*/ 	.byte	0x00, 0xf5, 0x21, 0x00


	//----- nvinfo : EIATTR_KPARAM_INFO
	.align		4
.L_195:
        /*0068*/ 	.byte	0x04, 0x17
        /*006a*/ 	.short	(.L_197 - .L_196)
.L_196:
        /*006c*/ 	.word	0x00000000
        /*0070*/ 	.short	0x0000
        /*0072*/ 	.short	0x0000
        /*0074*/ 	.byte	0x00, 0xf5, 0x21, 0x00


	//----- nvinfo : EIATTR_SPARSE_MMA_MASK
	.align		4
.L_197:
        /*0078*/ 	.byte	0x03, 0x50
        /*007a*/ 	.short	0x0000


	//----- nvinfo : EIATTR_MAXREG_COUNT
	.align		4
        /*007c*/ 	.byte	0x03, 0x1b
        /*007e*/ 	.short	0x00ff


	//----- nvinfo : EIATTR_NUM_BARRIERS
	.align		4
        /*0080*/ 	.byte	0x02, 0x4c
        /*0082*/ 	.byte	0x01
	.zero		1


	//----- nvinfo : EIATTR_MERCURY_ISA_VERSION
	.align		4
        /*0084*/ 	.byte	0x03, 0x5f
        /*0086*/ 	.short	0x0101


	//----- nvinfo : EIATTR_VRC_CTA_INIT_COUNT
	.align		4
        /*0088*/ 	.byte	0x02, 0x4a
	.zero		1
	.zero		1


	//----- nvinfo : EIATTR_EXIT_INSTR_OFFSETS
	.align		4
        /*008c*/ 	.byte	0x04, 0x1c
        /*008e*/ 	.short	(.L_199 - .L_198)


	//   ....[0]....
.L_198:
        /*0090*/ 	.word	0x000000f0


	//   ....[1]....
        /*0094*/ 	.word	0x00000130


	//   ....[2]....
        /*0098*/ 	.word	0x00000f60


	//----- nvinfo : EIATTR_CBANK_PARAM_SIZE
	.align		4
.L_199:
        /*009c*/ 	.byte	0x03, 0x19
        /*009e*/ 	.short	0x0028


	//----- nvinfo : EIATTR_PARAM_CBANK
	.align		4
        /*00a0*/ 	.byte	0x04, 0x0a
        /*00a2*/ 	.short	(.L_201 - .L_200)
	.align		4
.L_200:
        /*00a4*/ 	.word	index@(.nv.constant0._Z14erosion_kernelPKfPfPKhiiii)
        /*00a8*/ 	.short	0x0380
        /*00aa*/ 	.short	0x0028


	//----- nvinfo : EIATTR_SW_WAR
	.align		4
.L_201:
        /*00ac*/ 	.byte	0x04, 0x36
        /*00ae*/ 	.short	(.L_203 - .L_202)
.L_202:
        /*00b0*/ 	.word	0x00000008
.L_203:


//--------------------- .nv.callgraph             --------------------------
	.section	.nv.callgraph,"",@"SHT_CUDA_CALLGRAPH"
	.align	4
	.sectionentsize	8
	.align		4
        /*0000*/ 	.word	0x00000000
	.align		4
        /*0004*/ 	.word	0xffffffff
	.align		4
        /*0008*/ 	.word	0x00000000
	.align		4
        /*000c*/ 	.word	0xfffffffe
	.align		4
        /*0010*/ 	.word	0x00000000
	.align		4
        /*0014*/ 	.word	0xfffffffd
	.align		4
        /*0018*/ 	.word	0x00000000
	.align		4
        /*001c*/ 	.word	0xfffffffc


//--------------------- .text._Z16black_hat_kernelPKfPfS1_PKhiiii --------------------------
	.section	.text._Z16black_hat_kernelPKfPfS1_PKhiiii,"ax",@progbits
	.align	128
        .global         _Z16black_hat_kernelPKfPfS1_PKhiiii
        .type           _Z16black_hat_kernelPKfPfS1_PKhiiii,@function
        .size           _Z16black_hat_kernelPKfPfS1_PKhiiii,(.L_x_91 - _Z16black_hat_kernelPKfPfS1_PKhiiii)
        .other          _Z16black_hat_kernelPKfPfS1_PKhiiii,@"STO_CUDA_ENTRY STV_DEFAULT"
_Z16black_hat_kernelPKfPfS1_PKhiiii:
.text._Z16black_hat_kernelPKfPfS1_PKhiiii:
[----:B------:R-:W-:Y:S01]  /*0000*/  LDC R1, c[0x0][0x37c] ;  /* 0x0000df00ff017b82 */ /* 0x000fe20000000800 */
[----:B------:R-:W0:Y:S07]  /*0010*/  S2R R6, SR_TID.Y ;  /* 0x0000000000067919 */ /* 0x000e2e0000002200 */
[----:B------:R-:W1:Y:S01]  /*0020*/  S2UR UR9, SR_CTAID.X ;  /* 0x00000000000979c3 */ /* 0x000e620000002500 */
[----:B------:R-:W1:Y:S01]  /*0030*/  LDCU UR11, c[0x0][0x360] ;  /* 0x00006c00ff0b77ac */ /* 0x000e620008000800 */
[----:B------:R-:W2:Y:S01]  /*0040*/  S2R R7, SR_TID.X ;  /* 0x0000000000077919 */ /* 0x000ea20000002100 */
[----:B------:R-:W3:Y:S05]  /*0050*/  LDCU UR5, c[0x0][0x3a4] ;  /* 0x00007480ff0577ac */ /* 0x000eea0008000800 */
[----:B------:R-:W0:Y:S08]  /*0060*/  S2UR UR4, SR_CTAID.Y ;  /* 0x00000000000479c3 */ /* 0x000e300000002600 */
[----:B------:R-:W0:Y:S08]  /*0070*/  LDC R3, c[0x0][0x364] ;  /* 0x0000d900ff037b82 */ /* 0x000e300000000800 */
[----:B------:R-:W4:Y:S01]  /*0080*/  LDC R10, c[0x0][0x3a8] ;  /* 0x0000ea00ff0a7b82 */ /* 0x000f220000000800 */
[----:B-1----:R-:W-:-:S06]  /*0090*/  UIMAD UR9, UR9, UR11, URZ ;  /* 0x0000000b090972a4 */ /* 0x002fcc000f8e02ff */
[----:B--2---:R-:W-:Y:S02]  /*00a0*/  VIADD R9, R7, UR9 ;  /* 0x0000000907097c36 */ /* 0x004fe40008000000 */
[----:B0-----:R-:W-:-:S05]  /*00b0*/  IMAD R8, R3, UR4, R6 ;  /* 0x0000000403087c24 */ /* 0x001fca000f8e0206 */
[----:B---3--:R-:W-:-:S04]  /*00c0*/  ISETP.GE.AND P0, PT, R8, UR5, PT ;  /* 0x0000000508007c0c */ /* 0x008fc8000bf06270 */
[----:B----4-:R-:W-:-:S13]  /*00d0*/  ISETP.GE.OR P0, PT, R9, R10, P0 ;  /* 0x0000000a0900720c */ /* 0x010fda0000706670 */
[----:B------:R-:W-:Y:S05]  /*00e0*/  @P0 EXIT ;  /* 0x000000000000094d */ /* 0x000fea0003800000 */
[----:B------:R-:W0:Y:S01]  /*00f0*/  LDC R0, c[0x0][0x3a0] ;  /* 0x0000e800ff007b82 */ /* 0x000e220000000800 */
[----:B------:R-:W1:Y:S02]  /*0100*/  LDCU UR4, c[0x0][0x3ac] ;  /* 0x00007580ff0477ac */ /* 0x000e640008000800 */
[----:B-1----:R-:W-:Y:S01]  /*0110*/  ULEA.HI UR4, UR4, UR4, URZ, 0x1 ;  /* 0x0000000404047291 */ /* 0x002fe2000f8f08ff */
[----:B0-----:R-:W-:-:S13]  /*0120*/  ISETP.GE.AND P0, PT, R0, 0x1, PT ;  /* 0x000000010000780c */ /* 0x001fda0003f06270 */
[----:B------:R-:W-:Y:S05]  /*0130*/  @!P0 EXIT ;  /* 0x000000000000894d */ /* 0x000fea0003800000 */
[----:B------:R-:W0:Y:S01]  /*0140*/  S2UR UR7, SR_CgaCtaId ;  /* 0x00000000000779c3 */ /* 0x000e220000008800 */
[----:B------:R-:W-:Y:S02]  /*0150*/  USHF.R.S32.HI UR19, URZ, 0x1, UR4 ;  /* 0x00000001ff137899 */ /* 0x000fe40008011404 */
[----:B------:R-:W-:Y:S02]  /*0160*/  ULOP3.LUT UR5, UR4, 0xfffffffe, URZ, 0xc0, !UPT ;  /* 0xfffffffe04057892 */ /* 0x000fe4000f8ec0ff */
[----:B------:R-:W-:Y:S02]  /*0170*/  UIADD3 UR6, UPT, UPT, -UR19, URZ, URZ ;  /* 0x000000ff13067290 */ /* 0x000fe4000fffe1ff */
[----:B------:R-:W-:Y:S01]  /*0180*/  IABS R0, UR19 ;  /* 0x0000001300007c13 */ /* 0x000fe20008000000 */
[----:B------:R-:W-:Y:S01]  /*0190*/  UMOV UR4, 0x400 ;  /* 0x0000040000047882 */ /* 0x000fe20000000000 */
[----:B------:R-:W-:Y:S02]  /*01a0*/  UISETP.LT.AND UP0, UPT, UR19, UR6, UPT ;  /* 0x000000061300728c */ /* 0x000fe4000bf01270 */
[----:B------:R-:W-:Y:S01]  /*01b0*/  R2UR UR8, R0 ;  /* 0x00000000000872ca */ /* 0x000fe200000e0000 */
[----:B------:R-:W-:Y:S01]  /*01c0*/  VIADD R0, R7, UR19 ;  /* 0x0000001307007c36 */ /* 0x000fe20008000000 */
[----:B------:R-:W-:-:S02]  /*01d0*/  USEL UR6, UR19, UR6, !UP0 ;  /* 0x0000000613067287 */ /* 0x000fc4000c000000 */
[----:B------:R-:W-:Y:S01]  /*01e0*/  UIADD3 UR10, UPT, UPT, -UR19, UR11, URZ ;  /* 0x0000000b130a7290 */ /* 0x000fe2000fffe1ff */
[----:B------:R-:W-:Y:S01]  /*01f0*/  VIADD R0, R0, UR9 ;  /* 0x0000000900007c36 */ /* 0x000fe20008000000 */
[----:B------:R-:W1:Y:S04]  /*0200*/  LDCU.64 UR14, c[0x0][0x358] ;  /* 0x00006b00ff0e77ac */ /* 0x000e680008000a00 */
[----:B------:R-:W-:Y:S01]  /*0210*/  ISETP.GE.U32.AND P1, PT, R7, UR10, PT ;  /* 0x0000000a07007c0c */ /* 0x000fe2000bf26070 */
[----:B------:R-:W-:Y:S01]  /*0220*/  UIADD3 UR5, UPT, UPT, UR5, UR11, URZ ;  /* 0x0000000b05057290 */ /* 0x000fe2000fffe0ff */
[----:B------:R-:W-:Y:S01]  /*0230*/  VIADDMNMX R10, R10, 0xffffffff, R0, PT ;  /* 0xffffffff0a0a7846 */ /* 0x000fe20003800100 */
[----:B0-----:R-:W-:Y:S02]  /*0240*/  ULEA UR4, UR7, UR4, 0x18 ;  /* 0x0000000407047291 */ /* 0x001fe4000f8ec0ff */
[----:B------:R-:W-:-:S02]  /*0250*/  UIADD3 UR7, UPT, UPT, UR19, 0x1, UR6 ;  /* 0x0000000113077890 */ /* 0x000fc4000fffe006 */
[----:B------:R-:W-:Y:S02]  /*0260*/  UIADD3 UR6, UPT, UPT, UR19, UR8, URZ ;  /* 0x0000000813067290 */ /* 0x000fe4000fffe0ff */
[----:B------:R-:W-:Y:S01]  /*0270*/  LEA R11, R7, UR4, 0x2 ;  /* 0x00000004070b7c11 */ /* 0x000fe2000f8e10ff */
[----:B------:R-:W-:Y:S02]  /*0280*/  ULOP3.LUT UR7, UR7, 0xfffffff8, URZ, 0xc0, !UPT ;  /* 0xfffffff807077892 */ /* 0x000fe4000f8ec0ff */
[----:B------:R-:W-:Y:S02]  /*0290*/  UIADD3 UR8, UPT, UPT, UR6, 0x1, URZ ;  /* 0x0000000106087890 */ /* 0x000fe4000fffe0ff */
[----:B------:R-:W-:Y:S01]  /*02a0*/  VIADD R11, R11, 0x10 ;  /* 0x000000100b0b7836 */ /* 0x000fe20000000000 */
[----:B------:R-:W-:Y:S02]  /*02b0*/  ULOP3.LUT UR20, UR6, 0x1, URZ, 0xc0, !UPT ;  /* 0x0000000106147892 */ /* 0x000fe4000f8ec0ff */
[----:B------:R-:W-:-:S02]  /*02c0*/  ULOP3.LUT UR21, UR8, 0x7, URZ, 0xc0, !UPT ;  /* 0x0000000708157892 */ /* 0x000fc4000f8ec0ff */
[----:B------:R-:W-:Y:S02]  /*02d0*/  ULOP3.LUT UR22, UR8, 0x3, URZ, 0xc0, !UPT ;  /* 0x0000000308167892 */ /* 0x000fe4000f8ec0ff */
[----:B------:R-:W-:Y:S02]  /*02e0*/  UIADD3 UR7, UPT, UPT, -UR7, URZ, URZ ;  /* 0x000000ff07077290 */ /* 0x000fe4000fffe1ff */
[----:B------:R-:W-:Y:S01]  /*02f0*/  ULOP3.LUT UR8, UR8, 0xfffffff8, URZ, 0xc0, !UPT ;  /* 0xfffffff808087892 */ /* 0x000fe2000f8ec0ff */
[----:B-1----:R-:W-:-:S11]  /*0300*/  UMOV UR4, URZ ;  /* 0x000000ff00047c82 */ /* 0x002fd60008000000 */
.L_x_14:
[----:B0-----:R-:W0:Y:S01]  /*0310*/  LDC.64 R18, c[0x0][0x3a0] ;  /* 0x0000e800ff127b82 */ /* 0x001e220000000a00 */
[----:B------:R-:W1:Y:S01]  /*0320*/  LDCU UR9, c[0x0][0x3a8] ;  /* 0x00007500ff0977ac */ /* 0x000e620008000800 */
[----:B------:R-:W-:Y:S02]  /*0330*/  ISETP.GE.AND P0, PT, R7, UR19, PT ;  /* 0x0000001307007c0c */ /* 0x000fe4000bf06270 */
[----:B------:R-:W-:-:S04]  /*0340*/  VIADDMNMX R0, R9, -UR19, RZ, !PT ;  /* 0x8000001309007c46 */ /* 0x000fc8000f8001ff */
[----:B------:R-:W2:Y:S01]  /*0350*/  LDC.64 R2, c[0x0][0x380] ;  /* 0x0000e000ff027b82 */ /* 0x000ea20000000a00 */
[----:B0-----:R-:W-:-:S04]  /*0360*/  IMAD R19, R19, UR4, R8 ;  /* 0x0000000413137c24 */ /* 0x001fc8000f8e0208 */
[C---:B-1----:R-:W-:Y:S02]  /*0370*/  IMAD R12, R19.reuse, UR9, R9 ;  /* 0x00000009130c7c24 */ /* 0x042fe4000f8e0209 */
[C---:B------:R-:W-:Y:S02]  /*0380*/  @!P0 IMAD R17, R19.reuse, UR9, R0 ;  /* 0x0000000913118c24 */ /* 0x040fe4000f8e0200 */
[----:B------:R-:W-:Y:S02]  /*0390*/  @P1 IMAD R13, R19, UR9, R10 ;  /* 0x00000009130d1c24 */ /* 0x000fe4000f8e020a */
[----:B--2---:R-:W-:-:S04]  /*03a0*/  IMAD.WIDE R4, R12, 0x4, R2 ;  /* 0x000000040c047825 */ /* 0x004fc800078e0202 */
[----:B------:R-:W-:-:S04]  /*03b0*/  @!P0 IMAD.WIDE R16, R17, 0x4, R2 ;  /* 0x0000000411108825 */ /* 0x000fc800078e0202 */
[----:B------:R-:W-:Y:S02]  /*03c0*/  @P1 IMAD.WIDE R2, R13, 0x4, R2 ;  /* 0x000000040d021825 */ /* 0x000fe400078e0202 */
[----:B------:R0:W2:Y:S04]  /*03d0*/  LDG.E.CONSTANT R13, desc[UR14][R4.64] ;  /* 0x0000000e040d7981 */ /* 0x0000a8000c1e9900 */
[----:B------:R-:W3:Y:S04]  /*03e0*/  @!P0 LDG.E.CONSTANT R16, desc[UR14][R16.64] ;  /* 0x0000000e10108981 */ /* 0x000ee8000c1e9900 */
[----:B------:R1:W4:Y:S01]  /*03f0*/  @P1 LDG.E.CONSTANT R2, desc[UR14][R2.64] ;  /* 0x0000000e02021981 */ /* 0x000322000c1e9900 */
[----:B------:R-:W5:Y:S01]  /*0400*/  S2UR UR10, SR_CgaCtaId ;  /* 0x00000000000a79c3 */ /* 0x000f620000008800 */
[----:B------:R-:W-:Y:S01]  /*0410*/  VIADD R14, R7, UR19 ;  /* 0x00000013070e7c36 */ /* 0x000fe20008000000 */
[----:B------:R-:W-:Y:S01]  /*0420*/  UMOV UR9, 0x400 ;  /* 0x0000040000097882 */ /* 0x000fe20000000000 */
[----:B------:R-:W1:Y:S01]  /*0430*/  @!P0 S2R R15, SR_CgaCtaId ;  /* 0x00000000000f8919 */ /* 0x000e620000008800 */
[----:B------:R-:W-:Y:S01]  /*0440*/  VIADD R19, R6, UR19 ;  /* 0x0000001306137c36 */ /* 0x000fe20008000000 */
[----:B------:R-:W-:Y:S01]  /*0450*/  @!P0 MOV R0, 0x400 ;  /* 0x0000040000008802 */ /* 0x000fe20000000f00 */
[----:B0-----:R-:W-:Y:S01]  /*0460*/  IMAD.U32 R5, RZ, RZ, UR19 ;  /* 0x00000013ff057e24 */ /* 0x001fe2000f8e00ff */
[----:B------:R-:W-:Y:S01]  /*0470*/  UIADD3 UR4, UPT, UPT, UR4, 0x1, URZ ;  /* 0x0000000104047890 */ /* 0x000fe2000fffe0ff */
[----:B------:R-:W-:Y:S01]  /*0480*/  IMAD R20, R19, UR5, R14 ;  /* 0x0000000513147c24 */ /* 0x000fe2000f8e020e */
[----:B-----5:R-:W-:-:S06]  /*0490*/  ULEA UR9, UR10, UR9, 0x18 ;  /* 0x000000090a097291 */ /* 0x020fcc000f8ec0ff */
[----:B------:R-:W-:Y:S02]  /*04a0*/  LEA R20, R20, UR9, 0x2 ;  /* 0x0000000914147c11 */ /* 0x000fe4000f8e10ff */
[----:B-1----:R-:W-:Y:S01]  /*04b0*/  @!P0 LEA R15, R15, R0, 0x18 ;  /* 0x000000000f0f8211 */ /* 0x002fe200078ec0ff */
[----:B------:R-:W-:Y:S02]  /*04c0*/  @!P0 IMAD R0, R19, UR5, R7 ;  /* 0x0000000513008c24 */ /* 0x000fe4000f8e0207 */
[----:B------:R-:W0:Y:S01]  /*04d0*/  LDCU UR9, c[0x0][0x3ac] ;  /* 0x00007580ff0977ac */ /* 0x000e220008000800 */
[----:B------:R-:W-:Y:S02]  /*04e0*/  @P1 IMAD R5, R5, 0x4, R20 ;  /* 0x0000000405051824 */ /* 0x000fe400078e0214 */
[----:B------:R-:W-:Y:S01]  /*04f0*/  @!P0 IMAD R3, R0, 0x4, R15 ;  /* 0x0000000400038824 */ /* 0x000fe200078e020f */
[----:B0-----:R-:W-:Y:S01]  /*0500*/  UISETP.GE.AND UP0, UPT, UR9, -0x1, UPT ;  /* 0xffffffff0900788c */ /* 0x001fe2000bf06270 */
[----:B--2---:R0:W-:Y:S04]  /*0510*/  STS [R20], R13 ;  /* 0x0000000d14007388 */ /* 0x0041e80000000800 */
[----:B---3--:R0:W-:Y:S01]  /*0520*/  @!P0 STS [R3], R16 ;  /* 0x0000001003008388 */ /* 0x0081e20000000800 */
[----:B------:R-:W-:-:S03]  /*0530*/  ISETP.NE.AND P0, PT, R18, UR4, PT ;  /* 0x0000000412007c0c */ /* 0x000fc6000bf05270 */
[----:B----4-:R0:W-:Y:S01]  /*0540*/  @P1 STS [R5], R2 ;  /* 0x0000000205001388 */ /* 0x0101e20000000800 */
[----:B------:R-:W-:Y:S06]  /*0550*/  BAR.SYNC.DEFER_BLOCKING 0x0 ;  /* 0x0000000000007b1d */ /* 0x000fec0000010000 */
[----:B------:R0:W1:Y:S01]  /*0560*/  LDS R0, [R20] ;  /* 0x0000000014007984 */ /* 0x0000620000000800 */
[----:B------:R-:W-:Y:S05]  /*0570*/  BRA.U !UP0, `(.L_x_0) ;  /* 0x00000009080c7547 */ /* 0x000fea000b800000 */
[----:B------:R-:W-:-:S06]  /*0580*/  UIADD3 UR12, UPT, UPT, -UR19, URZ, URZ ;  /* 0x000000ff130c7290 */ /* 0x000fcc000fffe1ff */
[----:B------:R-:W-:-:S07]  /*0590*/  IMAD.U32 R15, RZ, RZ, UR12 ;  /* 0x0000000cff0f7e24 */ /* 0x000fce000f8e00ff */
.L_x_6:
[----:B------:R-:W2:Y:S01]  /*05a0*/  LDCU UR10, c[0x0][0x3ac] ;  /* 0x00007580ff0a77ac */ /* 0x000ea20008000800 */
[----:B0-----:R-:W-:Y:S01]  /*05b0*/  IABS R2, UR19 ;  /* 0x0000001300027c13 */ /* 0x001fe20008000000 */
[C---:B------:R-:W-:Y:S01]  /*05c0*/  VIADD R17, R15.reuse, UR19 ;  /* 0x000000130f117c36 */ /* 0x040fe20008000000 */
[----:B------:R-:W-:Y:S02]  /*05d0*/  UISETP.GE.U32.AND UP2, UPT, UR6, 0x7, UPT ;  /* 0x000000070600788c */ /* 0x000fe4000bf46070 */
[C---:B------:R-:W-:Y:S01]  /*05e0*/  ISETP.NE.AND P2, PT, R15.reuse, R2, PT ;  /* 0x000000020f00720c */ /* 0x040fe20003f45270 */
[----:B------:R-:W-:Y:S01]  /*05f0*/  VIADD R15, R15, 0x1 ;  /* 0x000000010f0f7836 */ /* 0x000fe20000000000 */
[----:B------:R-:W-:Y:S01]  /*0600*/  UISETP.NE.AND UP1, UPT, UR21, URZ, UPT ;  /* 0x000000ff1500728c */ /* 0x000fe2000bf25270 */
[----:B------:R-:W-:Y:S01]  /*0610*/  UMOV UR9, UR12 ;  /* 0x0000000c00097c82 */ /* 0x000fe20008000000 */
[C---:B--2---:R-:W-:Y:S02]  /*0620*/  IMAD R16, R17.reuse, UR10, RZ ;  /* 0x0000000a11107c24 */ /* 0x044fe4000f8e02ff */
[----:B------:R-:W-:Y:S01]  /*0630*/  IMAD.IADD R17, R17, 0x1, R6 ;  /* 0x0000000111117824 */ /* 0x000fe200078e0206 */
[----:B------:R-:W-:Y:S06]  /*0640*/  BRA.U !UP2, `(.L_x_1) ;  /* 0x000000010ab87547 */ /* 0x000fec000b800000 */
[----:B------:R-:W0:Y:S01]  /*0650*/  LDC.64 R2, c[0x0][0x398] ;  /* 0x0000e600ff027b82 */ /* 0x000e220000000a00 */
[----:B------:R-:W-:Y:S01]  /*0660*/  IMAD R4, R17, UR5, RZ ;  /* 0x0000000511047c24 */ /* 0x000fe2000f8e02ff */
[----:B------:R-:W-:Y:S01]  /*0670*/  UMOV UR10, UR7 ;  /* 0x00000007000a7c82 */ /* 0x000fe20008000000 */
[----:B------:R-:W-:Y:S01]  /*0680*/  IMAD.MOV.U32 R18, RZ, RZ, R16 ;  /* 0x000000ffff127224 */ /* 0x000fe200078e0010 */
[----:B------:R-:W-:Y:S01]  /*0690*/  UMOV UR9, UR12 ;  /* 0x0000000c00097c82 */ /* 0x000fe20008000000 */
[----:B------:R-:W-:-:S07]  /*06a0*/  IMAD R19, R4, 0x4, R11 ;  /* 0x0000000404137824 */ /* 0x000fce00078e020b */
.L_x_2:
[----:B0-----:R-:W-:-:S04]  /*06b0*/  IADD3 R4, P3, PT, R18, R2, RZ ;  /* 0x0000000212047210 */ /* 0x001fc80007f7e0ff */
[----:B------:R-:W-:-:S05]  /*06c0*/  LEA.HI.X.SX32 R5, R18, R3, 0x1, P3 ;  /* 0x0000000312057211 */ /* 0x000fca00018f0eff */
[----:B------:R-:W2:Y:S04]  /*06d0*/  LDG.E.U8.CONSTANT R27, desc[UR14][R4.64] ;  /* 0x0000000e041b7981 */ /* 0x000ea8000c1e9100 */
[----:B------:R-:W3:Y:S04]  /*06e0*/  LDG.E.U8.CONSTANT R23, desc[UR14][R4.64+0x1] ;  /* 0x0000010e04177981 */ /* 0x000ee8000c1e9100 */
[----:B------:R-:W4:Y:S04]  /*06f0*/  LDG.E.U8.CONSTANT R24, desc[UR14][R4.64+0x2] ;  /* 0x0000020e04187981 */ /* 0x000f28000c1e9100 */
[----:B------:R-:W5:Y:S04]  /*0700*/  LDG.E.U8.CONSTANT R25, desc[UR14][R4.64+0x3] ;  /* 0x0000030e04197981 */ /* 0x000f68000c1e9100 */
[----:B------:R-:W5:Y:S04]  /*0710*/  LDG.E.U8.CONSTANT R22, desc[UR14][R4.64+0x4] ;  /* 0x0000040e04167981 */ /* 0x000f68000c1e9100 */
[----:B------:R-:W5:Y:S04]  /*0720*/  LDG.E.U8.CONSTANT R20, desc[UR14][R4.64+0x5] ;  /* 0x0000050e04147981 */ /* 0x000f68000c1e9100 */
[----:B------:R-:W5:Y:S04]  /*0730*/  LDG.E.U8.CONSTANT R21, desc[UR14][R4.64+0x6] ;  /* 0x0000060e04157981 */ /* 0x000f68000c1e9100 */
[----:B------:R-:W5:Y:S01]  /*0740*/  LDG.E.U8.CONSTANT R26, desc[UR14][R4.64+0x7] ;  /* 0x0000070e041a7981 */ /* 0x000f62000c1e9100 */
[----:B------:R-:W-:Y:S01]  /*0750*/  UIADD3 UR10, UPT, UPT, UR10, 0x8, URZ ;  /* 0x000000080a0a7890 */ /* 0x000fe2000fffe0ff */
[----:B------:R-:W-:Y:S01]  /*0760*/  VIADD R18, R18, 0x8 ;  /* 0x0000000812127836 */ /* 0x000fe20000000000 */
[----:B------:R-:W-:-:S02]  /*0770*/  UIADD3 UR9, UPT, UPT, UR9, 0x8, URZ ;  /* 0x0000000809097890 */ /* 0x000fc4000fffe0ff */
[----:B------:R-:W-:Y:S01]  /*0780*/  UISETP.NE.AND UP2, UPT, UR10, URZ, UPT ;  /* 0x000000ff0a00728c */ /* 0x000fe2000bf45270 */
[----:B--2---:R-:W-:Y:S02]  /*0790*/  ISETP.NE.AND P5, PT, R27, RZ, PT ;  /* 0x000000ff1b00720c */ /* 0x004fe40003fa5270 */
[----:B---3--:R-:W-:Y:S02]  /*07a0*/  ISETP.NE.AND P6, PT, R23, RZ, PT ;  /* 0x000000ff1700720c */ /* 0x008fe40003fc5270 */
[----:B----4-:R-:W-:Y:S02]  /*07b0*/  ISETP.NE.AND P3, PT, R24, RZ, PT ;  /* 0x000000ff1800720c */ /* 0x010fe40003f65270 */
[----:B-----5:R-:W-:-:S07]  /*07c0*/  ISETP.NE.AND P4, PT, R25, RZ, PT ;  /* 0x000000ff1900720c */ /* 0x020fce0003f85270 */
[----:B------:R-:W1:Y:S04]  /*07d0*/  @P5 LDS R23, [R19+-0x10] ;  /* 0xfffff00013175984 */ /* 0x000e680000000800 */
[----:B------:R-:W0:Y:S04]  /*07e0*/  @P6 LDS R25, [R19+-0xc] ;  /* 0xfffff40013196984 */ /* 0x000e280000000800 */
[----:B------:R-:W2:Y:S04]  /*07f0*/  @P3 LDS R27, [R19+-0x8] ;  /* 0xfffff800131b3984 */ /* 0x000ea80000000800 */
[----:B------:R-:W3:Y:S01]  /*0800*/  @P4 LDS R29, [R19+-0x4] ;  /* 0xfffffc00131d4984 */ /* 0x000ee20000000800 */
[----:B-1----:R-:W-:-:S02]  /*0810*/  @P5 FMNMX R0, R0, R23, !PT ;  /* 0x0000001700005209 */ /* 0x002fc40007800000 */
[----:B------:R-:W-:Y:S02]  /*0820*/  ISETP.NE.AND P5, PT, R22, RZ, PT ;  /* 0x000000ff1600720c */ /* 0x000fe40003fa5270 */
[----:B0-----:R-:W-:Y:S02]  /*0830*/  @P6 FMNMX R0, R0, R25, !PT ;  /* 0x0000001900006209 */ /* 0x001fe40007800000 */
[----:B------:R-:W-:Y:S02]  /*0840*/  ISETP.NE.AND P6, PT, R20, RZ, PT ;  /* 0x000000ff1400720c */ /* 0x000fe40003fc5270 */
[----:B--2---:R-:W-:Y:S02]  /*0850*/  @P3 FMNMX R0, R0, R27, !PT ;  /* 0x0000001b00003209 */ /* 0x004fe40007800000 */
[----:B------:R-:W-:Y:S02]  /*0860*/  ISETP.NE.AND P3, PT, R21, RZ, PT ;  /* 0x000000ff1500720c */ /* 0x000fe40003f65270 */
[----:B---3--:R-:W-:-:S02]  /*0870*/  @P4 FMNMX R0, R0, R29, !PT ;  /* 0x0000001d00004209 */ /* 0x008fc40007800000 */
[----:B------:R-:W-:Y:S01]  /*0880*/  ISETP.NE.AND P4, PT, R26, RZ, PT ;  /* 0x000000ff1a00720c */ /* 0x000fe20003f85270 */
[----:B------:R-:W0:Y:S04]  /*0890*/  @P5 LDS R5, [R19] ;  /* 0x0000000013055984 */ /* 0x000e280000000800 */
[----:B------:R-:W1:Y:S04]  /*08a0*/  @P6 LDS R21, [R19+0x4] ;  /* 0x0000040013156984 */ /* 0x000e680000000800 */
[----:B------:R-:W2:Y:S04]  /*08b0*/  @P3 LDS R23, [R19+0x8] ;  /* 0x0000080013173984 */ /* 0x000ea80000000800 */
[----:B------:R3:W4:Y:S02]  /*08c0*/  @P4 LDS R25, [R19+0xc] ;  /* 0x00000c0013194984 */ /* 0x0007240000000800 */
[----:B---3--:R-:W-:Y:S01]  /*08d0*/  VIADD R19, R19, 0x20 ;  /* 0x0000002013137836 */ /* 0x008fe20000000000 */
[----:B0-----:R-:W-:-:S04]  /*08e0*/  @P5 FMNMX R0, R0, R5, !PT ;  /* 0x0000000500005209 */ /* 0x001fc80007800000 */
[----:B-1----:R-:W-:-:S04]  /*08f0*/  @P6 FMNMX R0, R0, R21, !PT ;  /* 0x0000001500006209 */ /* 0x002fc80007800000 */
[----:B--2---:R-:W-:-:S04]  /*0900*/  @P3 FMNMX R0, R0, R23, !PT ;  /* 0x0000001700003209 */ /* 0x004fc80007800000 */
[----:B----4-:R-:W-:Y:S01]  /*0910*/  @P4 FMNMX R0, R0, R25, !PT ;  /* 0x0000001900004209 */ /* 0x010fe20007800000 */
[----:B------:R-:W-:Y:S06]  /*0920*/  BRA.U UP2, `(.L_x_2) ;  /* 0xfffffffd02607547 */ /* 0x000fec000b83ffff */
.L_x_1:
[----:B------:R-:W-:Y:S02]  /*0930*/  VIADD R16, R16, UR19 ;  /* 0x0000001310107c36 */ /* 0x000fe40008000000 */
[----:B------:R-:W-:Y:S01]  /*0940*/  IMAD R17, R17, UR5, R14 ;  /* 0x0000000511117c24 */ /* 0x000fe2000f8e020e */
[----:B------:R-:W-:Y:S06]  /*0950*/  BRA.U !UP1, `(.L_x_3) ;  /* 0x0000000509107547 */ /* 0x000fec000b800000 */
[----:B------:R-:W-:Y:S02]  /*0960*/  UIADD3 UR10, UPT, UPT, UR21, -0x1, URZ ;  /* 0xffffffff150a7890 */ /* 0x000fe4000fffe0ff */
[----:B------:R-:W-:Y:S02]  /*0970*/  UISETP.NE.AND UP2, UPT, UR22, URZ, UPT ;  /* 0x000000ff1600728c */ /* 0x000fe4000bf45270 */
[----:B------:R-:W-:-:S09]  /*0980*/  UISETP.GE.U32.AND UP1, UPT, UR10, 0x3, UPT ;  /* 0x000000030a00788c */ /* 0x000fd2000bf26070 */
[----:B------:R-:W-:Y:S05]  /*0990*/  BRA.U !UP1, `(.L_x_4) ;  /* 0x0000000109687547 */ /* 0x000fea000b800000 */
[----:B------:R-:W0:Y:S01]  /*09a0*/  LDC.64 R2, c[0x0][0x398] ;  /* 0x0000e600ff027b82 */ /* 0x000e220000000a00 */
[----:B------:R-:W-:-:S05]  /*09b0*/  VIADD R4, R16, UR9 ;  /* 0x0000000910047c36 */ /* 0x000fca0008000000 */
[----:B0-----:R-:W-:-:S04]  /*09c0*/  IADD3 R2, P3, PT, R4, R2, RZ ;  /* 0x0000000204027210 */ /* 0x001fc80007f7e0ff */
[----:B------:R-:W-:-:S05]  /*09d0*/  LEA.HI.X.SX32 R3, R4, R3, 0x1, P3 ;  /* 0x0000000304037211 */ /* 0x000fca00018f0eff */
[----:B------:R-:W2:Y:S04]  /*09e0*/  LDG.E.U8.CONSTANT R19, desc[UR14][R2.64] ;  /* 0x0000000e02137981 */ /* 0x000ea8000c1e9100 */
[----:B------:R-:W3:Y:S04]  /*09f0*/  LDG.E.U8.CONSTANT R4, desc[UR14][R2.64+0x1] ;  /* 0x0000010e02047981 */ /* 0x000ee8000c1e9100 */
[----:B------:R-:W4:Y:S04]  /*0a00*/  LDG.E.U8.CONSTANT R5, desc[UR14][R2.64+0x2] ;  /* 0x0000020e02057981 */ /* 0x000f28000c1e9100 */
[----:B------:R-:W5:Y:S01]  /*0a10*/  LDG.E.U8.CONSTANT R18, desc[UR14][R2.64+0x3] ;  /* 0x0000030e02127981 */ /* 0x000f62000c1e9100 */
[----:B------:R-:W0:Y:S01]  /*0a20*/  S2UR UR11, SR_CgaCtaId ;  /* 0x00000000000b79c3 */ /* 0x000e220000008800 */
[----:B------:R-:W-:-:S02]  /*0a30*/  UMOV UR10, 0x400 ;  /* 0x00000400000a7882 */ /* 0x000fc40000000000 */
[----:B0-----:R-:W-:Y:S01]  /*0a40*/  ULEA UR10, UR11, UR10, 0x18 ;  /* 0x0000000a0b0a7291 */ /* 0x001fe2000f8ec0ff */
[----:B--2---:R-:W-:Y:S02]  /*0a50*/  ISETP.NE.AND P3, PT, R19, RZ, PT ;  /* 0x000000ff1300720c */ /* 0x004fe40003f65270 */
[----:B---3--:R-:W-:Y:S01]  /*0a60*/  ISETP.NE.AND P4, PT, R4, RZ, PT ;  /* 0x000000ff0400720c */ /* 0x008fe20003f85270 */
[----:B------:R-:W-:Y:S01]  /*0a70*/  VIADD R4, R17, UR9 ;  /* 0x0000000911047c36 */ /* 0x000fe20008000000 */
[----:B------:R-:W-:Y:S01]  /*0a80*/  UIADD3 UR9, UPT, UPT, UR9, 0x4, URZ ;  /* 0x0000000409097890 */ /* 0x000fe2000fffe0ff */
[----:B----4-:R-:W-:-:S03]  /*0a90*/  ISETP.NE.AND P5, PT, R5, RZ, PT ;  /* 0x000000ff0500720c */ /* 0x010fc60003fa5270 */
[----:B------:R-:W-:Y:S02]  /*0aa0*/  LEA R4, R4, UR10, 0x2 ;  /* 0x0000000a04047c11 */ /* 0x000fe4000f8e10ff */
[----:B-----5:R-:W-:-:S03]  /*0ab0*/  ISETP.NE.AND P6, PT, R18, RZ, PT ;  /* 0x000000ff1200720c */ /* 0x020fc60003fc5270 */
[----:B------:R-:W1:Y:S04]  /*0ac0*/  @P3 LDS R5, [R4] ;  /* 0x0000000004053984 */ /* 0x000e680000000800 */
[----:B------:R-:W0:Y:S04]  /*0ad0*/  @P4 LDS R3, [R4+0x4] ;  /* 0x0000040004034984 */ /* 0x000e280000000800 */
[----:B------:R-:W2:Y:S04]  /*0ae0*/  @P5 LDS R19, [R4+0x8] ;  /* 0x0000080004135984 */ /* 0x000ea80000000800 */
[----:B------:R-:W3:Y:S01]  /*0af0*/  @P6 LDS R21, [R4+0xc] ;  /* 0x00000c0004156984 */ /* 0x000ee20000000800 */
[----:B-1----:R-:W-:-:S04]  /*0b00*/  @P3 FMNMX R0, R0, R5, !PT ;  /* 0x0000000500003209 */ /* 0x002fc80007800000 */
[----:B0-----:R-:W-:-:S04]  /*0b10*/  @P4 FMNMX R0, R0, R3, !PT ;  /* 0x0000000300004209 */ /* 0x001fc80007800000 */
[----:B--2---:R-:W-:-:S04]  /*0b20*/  @P5 FMNMX R0, R0, R19, !PT ;  /* 0x0000001300005209 */ /* 0x004fc80007800000 */
[----:B---3--:R-:W-:-:S07]  /*0b30*/  @P6 FMNMX R0, R0, R21, !PT ;  /* 0x0000001500006209 */ /* 0x008fce0007800000 */
.L_x_4:
[----:B------:R-:W-:Y:S05]  /*0b40*/  BRA.U !UP2, `(.L_x_3) ;  /* 0x000000010a947547 */ /* 0x000fea000b800000 */
[----:B------:R-:W-:Y:S02]  /*0b50*/  UIADD3 UR10, UPT, UPT, UR22, -0x1, URZ ;  /* 0xffffffff160a7890 */ /* 0x000fe4000fffe0ff */
[----:B------:R-:W-:Y:S02]  /*0b60*/  UISETP.NE.AND UP2, UPT, UR20, URZ, UPT ;  /* 0x000000ff1400728c */ /* 0x000fe4000bf45270 */
[----:B------:R-:W-:-:S09]  /*0b70*/  UISETP.NE.AND UP1, UPT, UR10, URZ, UPT ;  /* 0x000000ff0a00728c */ /* 0x000fd2000bf25270 */
[----:B------:R-:W-:Y:S05]  /*0b80*/  BRA.U !UP1, `(.L_x_5) ;  /* 0x0000000109487547 */ /* 0x000fea000b800000 */
[----:B------:R-:W0:Y:S01]  /*0b90*/  LDC.64 R2, c[0x0][0x398] ;  /* 0x0000e600ff027b82 */ /* 0x000e220000000a00 */
[----:B------:R-:W-:-:S05]  /*0ba0*/  VIADD R4, R16, UR9 ;  /* 0x0000000910047c36 */ /* 0x000fca0008000000 */
[----:B0-----:R-:W-:-:S04]  /*0bb0*/  IADD3 R2, P3, PT, R4, R2, RZ ;  /* 0x0000000204027210 */ /* 0x001fc80007f7e0ff */
[----:B------:R-:W-:-:S05]  /*0bc0*/  LEA.HI.X.SX32 R3, R4, R3, 0x1, P3 ;  /* 0x0000000304037211 */ /* 0x000fca00018f0eff */
[----:B------:R-:W2:Y:S04]  /*0bd0*/  LDG.E.U8.CONSTANT R5, desc[UR14][R2.64] ;  /* 0x0000000e02057981 */ /* 0x000ea8000c1e9100 */
[----:B------:R-:W3:Y:S01]  /*0be0*/  LDG.E.U8.CONSTANT R4, desc[UR14][R2.64+0x1] ;  /* 0x0000010e02047981 */ /* 0x000ee2000c1e9100 */
[----:B------:R-:W0:Y:S01]  /*0bf0*/  S2UR UR11, SR_CgaCtaId ;  /* 0x00000000000b79c3 */ /* 0x000e220000008800 */
[----:B------:R-:W-:Y:S02]  /*0c00*/  UMOV UR10, 0x400 ;  /* 0x00000400000a7882 */ /* 0x000fe40000000000 */
[----:B0-----:R-:W-:Y:S01]  /*0c10*/  ULEA UR10, UR11, UR10, 0x18 ;  /* 0x0000000a0b0a7291 */ /* 0x001fe2000f8ec0ff */
[----:B--2---:R-:W-:Y:S02]  /*0c20*/  ISETP.NE.AND P3, PT, R5, RZ, PT ;  /* 0x000000ff0500720c */ /* 0x004fe40003f65270 */
[----:B---3--:R-:W-:Y:S01]  /*0c30*/  ISETP.NE.AND P4, PT, R4, RZ, PT ;  /* 0x000000ff0400720c */ /* 0x008fe20003f85270 */
[----:B------:R-:W-:Y:S01]  /*0c40*/  VIADD R4, R17, UR9 ;  /* 0x0000000911047c36 */ /* 0x000fe20008000000 */
[----:B------:R-:W-:-:S04]  /*0c50*/  UIADD3 UR9, UPT, UPT, UR9, 0x2, URZ ;  /* 0x0000000209097890 */ /* 0x000fc8000fffe0ff */
[----:B------:R-:W-:-:S05]  /*0c60*/  LEA R4, R4, UR10, 0x2 ;  /* 0x0000000a04047c11 */ /* 0x000fca000f8e10ff */
[----:B------:R-:W1:Y:S04]  /*0c70*/  @P3 LDS R5, [R4] ;  /* 0x0000000004053984 */ /* 0x000e680000000800 */
[----:B------:R-:W0:Y:S01]  /*0c80*/  @P4 LDS R19, [R4+0x4] ;  /* 0x0000040004134984 */ /* 0x000e220000000800 */
[----:B-1----:R-:W-:-:S04]  /*0c90*/  @P3 FMNMX R0, R0, R5, !PT ;  /* 0x0000000500003209 */ /* 0x002fc80007800000 */
[----:B0-----:R-:W-:-:S07]  /*0ca0*/  @P4 FMNMX R0, R0, R19, !PT ;  /* 0x0000001300004209 */ /* 0x001fce0007800000 */
.L_x_5:
[----:B------:R-:W-:Y:S05]  /*0cb0*/  BRA.U UP2, `(.L_x_3) ;  /* 0x0000000102387547 */ /* 0x000fea000b800000 */
[----:B------:R-:W0:Y:S01]  /*0cc0*/  LDC.64 R2, c[0x0][0x398] ;  /* 0x0000e600ff027b82 */ /* 0x000e220000000a00 */
[----:B------:R-:W-:-:S05]  /*0cd0*/  VIADD R16, R16, UR9 ;  /* 0x0000000910107c36 */ /* 0x000fca0008000000 */
[----:B0-----:R-:W-:-:S04]  /*0ce0*/  IADD3 R2, P3, PT, R16, R2, RZ ;  /* 0x0000000210027210 */ /* 0x001fc80007f7e0ff */
[----:B------:R-:W-:-:S05]  /*0cf0*/  LEA.HI.X.SX32 R3, R16, R3, 0x1, P3 ;  /* 0x0000000310037211 */ /* 0x000fca00018f0eff */
[----:B------:R-:W2:Y:S02]  /*0d00*/  LDG.E.U8.CONSTANT R2, desc[UR14][R2.64] ;  /* 0x0000000e02027981 */ /* 0x000ea4000c1e9100 */
[----:B--2---:R-:W-:-:S13]  /*0d10*/  ISETP.NE.AND P3, PT, R2, RZ, PT ;  /* 0x000000ff0200720c */ /* 0x004fda0003f65270 */
[----:B------:R-:W-:Y:S05]  /*0d20*/  @!P3 BRA `(.L_x_3) ;  /* 0x00000000001cb947 */ /* 0x000fea0003800000 */
[----:B------:R-:W0:Y:S01]  /*0d30*/  S2UR UR11, SR_CgaCtaId ;  /* 0x00000000000b79c3 */ /* 0x000e220000008800 */
[----:B------:R-:W-:Y:S01]  /*0d40*/  UMOV UR10, 0x400 ;  /* 0x00000400000a7882 */ /* 0x000fe20000000000 */
[----:B------:R-:W-:Y:S01]  /*0d50*/  VIADD R17, R17, UR9 ;  /* 0x0000000911117c36 */ /* 0x000fe20008000000 */
[----:B0-----:R-:W-:-:S06]  /*0d60*/  ULEA UR10, UR11, UR10, 0x18 ;  /* 0x0000000a0b0a7291 */ /* 0x001fcc000f8ec0ff */
[----:B------:R-:W-:-:S06]  /*0d70*/  LEA R17, R17, UR10, 0x2 ;  /* 0x0000000a11117c11 */ /* 0x000fcc000f8e10ff */
[----:B------:R-:W1:Y:S02]  /*0d80*/  LDS R17, [R17] ;  /* 0x0000000011117984 */ /* 0x000e640000000800 */
[----:B-1----:R-:W-:-:S07]  /*0d90*/  FMNMX R0, R0, R17, !PT ;  /* 0x0000001100007209 */ /* 0x002fce0007800000 */
.L_x_3:
[----:B------:R-:W-:Y:S05]  /*0da0*/  @P2 BRA `(.L_x_6) ;  /* 0xfffffff400fc2947 */ /* 0x000fea000383ffff */
.L_x_0:
[----:B------:R-:W2:Y:S01]  /*0db0*/  S2UR UR10, SR_CgaCtaId ;  /* 0x00000000000a79c3 */ /* 0x000ea20000008800 */
[----:B0-----:R-:W-:Y:S01]  /*0dc0*/  VIADD R5, R7, UR19 ;  /* 0x0000001307057c36 */ /* 0x001fe20008000000 */
[----:B------:R-:W-:Y:S01]  /*0dd0*/  UMOV UR9, 0x400 ;  /* 0x0000040000097882 */ /* 0x000fe20000000000 */
[----:B------:R-:W-:-:S04]  /*0de0*/  VIADD R2, R6, UR19 ;  /* 0x0000001306027c36 */ /* 0x000fc80008000000 */
[----:B------:R-:W-:Y:S01]  /*0df0*/  IMAD R2, R2, UR5, R5 ;  /* 0x0000000502027c24 */ /* 0x000fe2000f8e0205 */
[----:B--2---:R-:W-:-:S06]  /*0e00*/  ULEA UR9, UR10, UR9, 0x18 ;  /* 0x000000090a097291 */ /* 0x004fcc000f8ec0ff */
[----:B------:R-:W-:-:S05]  /*0e10*/  LEA R3, R2, UR9, 0x2 ;  /* 0x0000000902037c11 */ /* 0x000fca000f8e10ff */
[----:B-1----:R0:W-:Y:S01]  /*0e20*/  STS [R3], R0 ;  /* 0x0000000003007388 */ /* 0x0021e20000000800 */
[----:B------:R-:W-:Y:S06]  /*0e30*/  BAR.SYNC.DEFER_BLOCKING 0x0 ;  /* 0x0000000000007b1d */ /* 0x000fec0000010000 */
[----:B------:R0:W1:Y:S01]  /*0e40*/  LDS R4, [R3] ;  /* 0x0000000003047984 */ /* 0x0000620000000800 */
[----:B------:R-:W-:Y:S05]  /*0e50*/  BRA.U !UP0, `(.L_x_7) ;  /* 0x0000000908287547 */ /* 0x000fea000b800000 */
[----:B------:R-:W-:-:S07]  /*0e60*/  UIADD3 UR18, UPT, UPT, -UR19, URZ, URZ ;  /* 0x000000ff13127290 */ /* 0x000fce000fffe1ff */
[----:B------:R-:W-:-:S05]  /*0e70*/  UMOV UR9, UR18 ;  /* 0x0000001200097c82 */ /* 0x000fca0008000000 */
.L_x_13:
[----:B------:R-:W2:Y:S01]  /*0e80*/  LDCU UR13, c[0x0][0x3ac] ;  /* 0x00007580ff0d77ac */ /* 0x000ea20008000800 */
[----:B0-----:R-:W-:Y:S01]  /*0e90*/  IABS R0, UR19 ;  /* 0x0000001300007c13 */ /* 0x001fe20008000000 */
[----:B------:R-:W-:-:S03]  /*0ea0*/  UISETP.GE.U32.AND UP1, UPT, UR6, 0x7, UPT ;  /* 0x000000070600788c */ /* 0x000fc6000bf26070 */
[----:B------:R-:W-:Y:S01]  /*0eb0*/  ISETP.NE.AND P2, PT, R0, UR9, PT ;  /* 0x0000000900007c0c */ /* 0x000fe2000bf45270 */
[----:B------:R-:W-:Y:S02]  /*0ec0*/  UIADD3 UR10, UPT, UPT, UR19, UR9, URZ ;  /* 0x00000009130a7290 */ /* 0x000fe4000fffe0ff */
[----:B------:R-:W-:Y:S02]  /*0ed0*/  UISETP.NE.AND UP0, UPT, UR21, URZ, UPT ;  /* 0x000000ff1500728c */ /* 0x000fe4000bf05270 */
[----:B------:R-:W-:Y:S02]  /*0ee0*/  UIADD3 UR9, UPT, UPT, UR9, 0x1, URZ ;  /* 0x0000000109097890 */ /* 0x000fe4000fffe0ff */
[----:B------:R-:W-:Y:S01]  /*0ef0*/  VIADD R0, R6, UR10 ;  /* 0x0000000a06007c36 */ /* 0x000fe20008000000 */
[----:B------:R-:W-:-:S03]  /*0f00*/  UMOV UR11, UR18 ;  /* 0x00000012000b7c82 */ /* 0x000fc60008000000 */
[----:B------:R-:W-:Y:S01]  /*0f10*/  IMAD R0, R0, UR5, R5 ;  /* 0x0000000500007c24 */ /* 0x000fe2000f8e0205 */
[----:B--2---:R-:W-:Y:S01]  /*0f20*/  UIMAD UR13, UR10, UR13, UR19 ;  /* 0x0000000d0a0d72a4 */ /* 0x004fe2000f8e0213 */
[----:B------:R-:W-:Y:S11]  /*0f30*/  BRA.U !UP1, `(.L_x_8) ;  /* 0x0000000109c07547 */ /* 0x000ff6000b800000 */
[----:B------:R-:W0:Y:S01]  /*0f40*/  S2UR UR11, SR_CgaCtaId ;  /* 0x00000000000b79c3 */ /* 0x000e220000008800 */
[----:B------:R-:W-:Y:S01]  /*0f50*/  UMOV UR10, 0x400 ;  /* 0x00000400000a7882 */ /* 0x000fe20000000000 */
[----:B------:R-:W2:Y:S01]  /*0f60*/  LDCU.64 UR24, c[0x0][0x398] ;  /* 0x00007300ff1877ac */ /* 0x000ea20008000a00 */
[----:B0-----:R-:W-:-:S03]  /*0f70*/  ULEA UR12, UR11, UR10, 0x18 ;  /* 0x0000000a0b0c7291 */ /* 0x001fc6000f8ec0ff */
[----:B--2---:R-:W-:-:S09]  /*0f80*/  UMOV UR11, UR18 ;  /* 0x00000012000b7c82 */ /* 0x004fd20008000000 */
.L_x_9:
[----:B------:R-:W-:-:S04]  /*0f90*/  UIADD3 UR10, UPT, UPT, UR13, UR11, URZ ;  /* 0x0000000b0d0a7290 */ /* 0x000fc8000fffe0ff */
[----:B------:R-:W-:-:S04]  /*0fa0*/  UIADD3 UR16, UP1, UPT, UR10, UR24, URZ ;  /* 0x000000180a107290 */ /* 0x000fc8000ff3e0ff */
[----:B------:R-:W-:Y:S02]  /*0fb0*/  ULEA.HI.X.SX32 UR10, UR10, UR25, 0x1, UP1 ;  /* 0x000000190a0a7291 */ /* 0x000fe400088f0eff */
[----:B------:R-:W-:-:S04]  /*0fc0*/  IMAD.U32 R2, RZ, RZ, UR16 ;  /* 0x00000010ff027e24 */ /* 0x000fc8000f8e00ff */
[----:B------:R-:W-:-:S05]  /*0fd0*/  IMAD.U32 R3, RZ, RZ, UR10 ;  /* 0x0000000aff037e24 */ /* 0x000fca000f8e00ff */
        /* <DEDUP_REMOVED lines=8> */
[----:B--2---:R-:W-:-:S02]  /*1060*/  ISETP.NE.AND P5, PT, R17, RZ, PT ;  /* 0x000000ff1100720c */ /* 0x004fc40003fa5270 */
[----:B---3--:R-:W-:Y:S01]  /*1070*/  ISETP.NE.AND P6, PT, R14, RZ, PT ;  /* 0x000000ff0e00720c */ /* 0x008fe20003fc5270 */
[----:B------:R-:W-:Y:S01]  /*1080*/  VIADD R14, R0, UR11 ;  /* 0x0000000b000e7c36 */ /* 0x000fe20008000000 */
[----:B------:R-:W-:Y:S01]  /*1090*/  UIADD3 UR11, UPT, UPT, UR11, 0x8, URZ ;  /* 0x000000080b0b7890 */ /* 0x000fe2000fffe0ff */
[----:B----4-:R-:W-:-:S03]  /*10a0*/  ISETP.NE.AND P3, PT, R15, RZ, PT ;  /* 0x000000ff0f00720c */ /* 0x010fc60003f65270 */
[----:B------:R-:W-:Y:S01]  /*10b0*/  LEA R14, R14, UR12, 0x2 ;  /* 0x0000000c0e0e7c11 */ /* 0x000fe2000f8e10ff */
[----:B------:R-:W-:Y:S01]  /*10c0*/  UIADD3 UR10, UPT, UPT, UR19, UR11, URZ ;  /* 0x0000000b130a7290 */ /* 0x000fe2000fffe0ff */
[----:B-----5:R-:W-:-:S03]  /*10d0*/  ISETP.NE.AND P4, PT, R16, RZ, PT ;  /* 0x000000ff1000720c */ /* 0x020fc60003f85270 */
[----:B------:R-:W1:Y:S01]  /*10e0*/  @P5 LDS R15, [R14] ;  /* 0x000000000e0f5984 */ /* 0x000e620000000800 */
[----:B------:R-:W-:-:S03]  /*10f0*/  UISETP.NE.AND UP1, UPT, UR10, UR8, UPT ;  /* 0x000000080a00728c */ /* 0x000fc6000bf25270 */
[----:B------:R-:W0:Y:S04]  /*1100*/  @P6 LDS R17, [R14+0x4] ;  /* 0x000004000e116984 */ /* 0x000e280000000800 */
[----:B------:R-:W2:Y:S04]  /*1110*/  @P3 LDS R19, [R14+0x8] ;  /* 0x000008000e133984 */ /* 0x000ea80000000800 */
[----:B------:R-:W3:Y:S01]  /*1120*/  @P4 LDS R21, [R14+0xc] ;  /* 0x00000c000e154984 */ /* 0x000ee20000000800 */
[----:B-1----:R-:W-:Y:S02]  /*1130*/  @P5 FMNMX R4, R4, R15, PT ;  /* 0x0000000f04045209 */ /* 0x002fe40003800000 */
[----:B------:R-:W-:-:S02]  /*1140*/  ISETP.NE.AND P5, PT, R18, RZ, PT ;  /* 0x000000ff1200720c */ /* 0x000fc40003fa5270 */
[----:B0-----:R-:W-:Y:S02]  /*1150*/  @P6 FMNMX R4, R4, R17, PT ;  /* 0x0000001104046209 */ /* 0x001fe40003800000 */
[----:B------:R-:W-:Y:S02]  /*1160*/  ISETP.NE.AND P6, PT, R20, RZ, PT ;  /* 0x000000ff1400720c */ /* 0x000fe40003fc5270 */
[----:B--2---:R-:W-:Y:S02]  /*1170*/  @P3 FMNMX R4, R4, R19, PT ;  /* 0x0000001304043209 */ /* 0x004fe40003800000 */
[----:B------:R-:W-:Y:S02]  /*1180*/  ISETP.NE.AND P3, PT, R22, RZ, PT ;  /* 0x000000ff1600720c */ /* 0x000fe40003f65270 */
[----:B---3--:R-:W-:Y:S02]  /*1190*/  @P4 FMNMX R4, R4, R21, PT ;  /* 0x0000001504044209 */ /* 0x008fe40003800000 */
[----:B------:R-:W-:Y:S01]  /*11a0*/  ISETP.NE.AND P4, PT, R23, RZ, PT ;  /* 0x000000ff1700720c */ /* 0x000fe20003f85270 */
[----:B------:R-:W0:Y:S04]  /*11b0*/  @P5 LDS R3, [R14+0x10] ;  /* 0x000010000e035984 */ /* 0x000e280000000800 */
[----:B------:R-:W1:Y:S04]  /*11c0*/  @P6 LDS R15, [R14+0x14] ;  /* 0x000014000e0f6984 */ /* 0x000e680000000800 */
[----:B------:R-:W2:Y:S04]  /*11d0*/  @P3 LDS R17, [R14+0x18] ;  /* 0x000018000e113984 */ /* 0x000ea80000000800 */
[----:B------:R-:W3:Y:S01]  /*11e0*/  @P4 LDS R19, [R14+0x1c] ;  /* 0x00001c000e134984 */ /* 0x000ee20000000800 */
[----:B0-----:R-:W-:-:S04]  /*11f0*/  @P5 FMNMX R4, R4, R3, PT ;  /* 0x0000000304045209 */ /* 0x001fc80003800000 */
[----:B-1----:R-:W-:-:S04]  /*1200*/  @P6 FMNMX R4, R4, R15, PT ;  /* 0x0000000f04046209 */ /* 0x002fc80003800000 */
[----:B--2---:R-:W-:-:S04]  /*1210*/  @P3 FMNMX R4, R4, R17, PT ;  /* 0x0000001104043209 */ /* 0x004fc80003800000 */
[----:B---3--:R-:W-:Y:S01]  /*1220*/  @P4 FMNMX R4, R4, R19, PT ;  /* 0x0000001304044209 */ /* 0x008fe20003800000 */
[----:B------:R-:W-:Y:S06]  /*1230*/  BRA.U UP1, `(.L_x_9) ;  /* 0xfffffffd01547547 */ /* 0x000fec000b83ffff */
.L_x_8:
[----:B------:R-:W-:Y:S05]  /*1240*/  BRA.U !UP0, `(.L_x_10) ;  /* 0x0000000508287547 */ /* 0x000fea000b800000 */
[----:B------:R-:W-:Y:S02]  /*1250*/  UIADD3 UR10, UPT, UPT, UR21, -0x1, URZ ;  /* 0xffffffff150a7890 */ /* 0x000fe4000fffe0ff */
[----:B------:R-:W-:Y:S02]  /*1260*/  UISETP.NE.AND UP1, UPT, UR22, URZ, UPT ;  /* 0x000000ff1600728c */ /* 0x000fe4000bf25270 */
[----:B------:R-:W-:-:S09]  /*1270*/  UISETP.GE.U32.AND UP0, UPT, UR10, 0x3, UPT ;  /* 0x000000030a00788c */ /* 0x000fd2000bf06070 */
[----:B------:R-:W-:Y:S05]  /*1280*/  BRA.U !UP0, `(.L_x_11) ;  /* 0x0000000108707547 */ /* 0x000fea000b800000 */
[----:B------:R-:W0:Y:S01]  /*1290*/  LDCU.64 UR16, c[0x0][0x398] ;  /* 0x00007300ff1077ac */ /* 0x000e220008000a00 */
[----:B------:R-:W-:-:S04]  /*12a0*/  UIADD3 UR10, UPT, UPT, UR13, UR11, URZ ;  /* 0x0000000b0d0a7290 */ /* 0x000fc8000fffe0ff */
[----:B0-----:R-:W-:-:S04]  /*12b0*/  UIADD3 UR12, UP0, UPT, UR10, UR16, URZ ;  /* 0x000000100a0c7290 */ /* 0x001fc8000ff1e0ff */
[----:B------:R-:W-:Y:S02]  /*12c0*/  ULEA.HI.X.SX32 UR10, UR10, UR17, 0x1, UP0 ;  /* 0x000000110a0a7291 */ /* 0x000fe400080f0eff */
[----:B------:R-:W-:-:S04]  /*12d0*/  IMAD.U32 R2, RZ, RZ, UR12 ;  /* 0x0000000cff027e24 */ /* 0x000fc8000f8e00ff */
[----:B------:R-:W-:-:S05]  /*12e0*/  IMAD.U32 R3, RZ, RZ, UR10 ;  /* 0x0000000aff037e24 */ /* 0x000fca000f8e00ff */
        /* <DEDUP_REMOVED lines=18> */
[----:B-1----:R-:W-:-:S04]  /*1410*/  @P3 FMNMX R4, R4, R15, PT ;  /* 0x0000000f04043209 */ /* 0x002fc80003800000 */
[----:B0-----:R-:W-:-:S04]  /*1420*/  @P4 FMNMX R4, R4, R3, PT ;  /* 0x0000000304044209 */ /* 0x001fc80003800000 */
[----:B--2---:R-:W-:-:S04]  /*1430*/  @P5 FMNMX R4, R4, R17, PT ;  /* 0x0000001104045209 */ /* 0x004fc80003800000 */
[----:B---3--:R-:W-:-:S07]  /*1440*/  @P6 FMNMX R4, R4, R19, PT ;  /* 0x0000001304046209 */ /* 0x008fce0003800000 */
.L_x_11:
[----:B------:R-:W-:Y:S05]  /*1450*/  BRA.U !UP1, `(.L_x_10) ;  /* 0x0000000109a47547 */ /* 0x000fea000b800000 */
[----:B------:R-:W-:Y:S02]  /*1460*/  UIADD3 UR10, UPT, UPT, UR22, -0x1, URZ ;  /* 0xffffffff160a7890 */ /* 0x000fe4000fffe0ff */
[----:B------:R-:W-:Y:S02]  /*1470*/  UISETP.NE.AND UP1, UPT, UR20, URZ, UPT ;  /* 0x000000ff1400728c */ /* 0x000fe4000bf25270 */
[----:B------:R-:W-:-:S09]  /*1480*/  UISETP.NE.AND UP0, UPT, UR10, URZ, UPT ;  /* 0x000000ff0a00728c */ /* 0x000fd2000bf05270 */
        /* <DEDUP_REMOVED lines=19> */
[----:B-1----:R-:W-:-:S04]  /*15c0*/  @P3 FMNMX R4, R4, R15, PT ;  /* 0x0000000f04043209 */ /* 0x002fc80003800000 */
[----:B0-----:R-:W-:-:S07]  /*15d0*/  @P4 FMNMX R4, R4, R17, PT ;  /* 0x0000001104044209 */ /* 0x001fce0003800000 */
.L_x_12:
[----:B------:R-:W-:Y:S05]  /*15e0*/  BRA.U UP1, `(.L_x_10) ;  /* 0x0000000101407547 */ /* 0x000fea000b800000 */
[----:B------:R-:W0:Y:S01]  /*15f0*/  LDCU.64 UR16, c[0x0][0x398] ;  /* 0x00007300ff1077ac */ /* 0x000e220008000a00 */
[----:B------:R-:W-:-:S04]  /*1600*/  UIADD3 UR10, UPT, UPT, UR13, UR11, URZ ;  /* 0x0000000b0d0a7290 */ /* 0x000fc8000fffe0ff */
[----:B0-----:R-:W-:-:S04]  /*1610*/  UIADD3 UR12, UP0, UPT, UR10, UR16, URZ ;  /* 0x000000100a0c7290 */ /* 0x001fc8000ff1e0ff */
[----:B------:R-:W-:Y:S02]  /*1620*/  ULEA.HI.X.SX32 UR10, UR10, UR17, 0x1, UP0 ;  /* 0x000000110a0a7291 */ /* 0x000fe400080f0eff */
[----:B------:R-:W-:-:S04]  /*1630*/  IMAD.U32 R2, RZ, RZ, UR12 ;  /* 0x0000000cff027e24 */ /* 0x000fc8000f8e00ff */
[----:B------:R-:W-:-:S05]  /*1640*/  IMAD.U32 R3, RZ, RZ, UR10 ;  /* 0x0000000aff037e24 */ /* 0x000fca000f8e00ff */
[----:B------:R-:W2:Y:S02]  /*1650*/  LDG.E.U8.CONSTANT R2, desc[UR14][R2.64] ;  /* 0x0000000e02027981 */ /* 0x000ea4000c1e9100 */
[----:B--2---:R-:W-:-:S13]  /*1660*/  ISETP.NE.AND P3, PT, R2, RZ, PT ;  /* 0x000000ff0200720c */ /* 0x004fda0003f65270 */
[----:B------:R-:W-:Y:S05]  /*1670*/  @!P3 BRA `(.L_x_10) ;  /* 0x00000000001cb947 */ /* 0x000fea0003800000 */
[----:B------:R-:W0:Y:S01]  /*1680*/  S2UR UR12, SR_CgaCtaId ;  /* 0x00000000000c79c3 */ /* 0x000e220000008800 */
[----:B------:R-:W-:Y:S01]  /*1690*/  UMOV UR10, 0x400 ;  /* 0x00000400000a7882 */ /* 0x000fe20000000000 */
[----:B------:R-:W-:Y:S01]  /*16a0*/  VIADD R0, R0, UR11 ;  /* 0x0000000b00007c36 */ /* 0x000fe20008000000 */
[----:B0-----:R-:W-:-:S06]  /*16b0*/  ULEA UR10, UR12, UR10, 0x18 ;  /* 0x0000000a0c0a7291 */ /* 0x001fcc000f8ec0ff */
[----:B------:R-:W-:-:S05]  /*16c0*/  LEA R0, R0, UR10, 0x2 ;  /* 0x0000000a00007c11 */ /* 0x000fca000f8e10ff */
[----:B------:R-:W1:Y:S02]  /*16d0*/  LDS R3, [R0] ;  /* 0x0000000000037984 */ /* 0x000e640000000800 */
[----:B-1----:R-:W-:-:S07]  /*16e0*/  FMNMX R4, R4, R3, PT ;  /* 0x0000000304047209 */ /* 0x002fce0003800000 */
.L_x_10:
[----:B------:R-:W-:Y:S05]  /*16f0*/  @P2 BRA `(.L_x_13) ;  /* 0xfffffff400e02947 */ /* 0x000fea000383ffff */
.L_x_7:
[----:B0-----:R-:W0:Y:S01]  /*1700*/  LDC.64 R2, c[0x0][0x388] ;  /* 0x0000e200ff027b82 */ /* 0x001e220000000a00 */
[----:B-1----:R-:W-:Y:S01]  /*1710*/  FADD R5, -R13, R4 ;  /* 0x000000040d057221 */ /* 0x002fe20000000100 */
[----:B0-----:R-:W-:-:S05]  /*1720*/  IMAD.WIDE R12, R12, 0x4, R2 ;  /* 0x000000040c0c7825 */ /* 0x001fca00078e0202 */
[----:B------:R0:W-:Y:S01]  /*1730*/  STG.E desc[UR14][R12.64], R5 ;  /* 0x000000050c007986 */ /* 0x0001e2000c10190e */
[----:B------:R-:W-:Y:S06]  /*1740*/  BAR.SYNC.DEFER_BLOCKING 0x0 ;  /* 0x0000000000007b1d */ /* 0x000fec0000010000 */
[----:B------:R-:W-:Y:S05]  /*1750*/  @P0 BRA `(.L_x_14) ;  /* 0xffffffe800ec0947 */ /* 0x000fea000383ffff */
[----:B------:R-:W-:Y:S05]  /*1760*/  EXIT ;  /* 0x000000000000794d */ /* 0x000fea0003800000 */
.L_x_15:
[----:B------:R-:W-:-:S00]  /*1770*/  BRA `(.L_x_15) ;  /* 0xfffffffc00fc7947 */ /* 0x000fc0000383ffff */
[----:B------:R-:W-:-:S00]  /*1780*/  NOP ;  /* 0x0000000000007918 */ /* 0x000fc00000000000 */
[----:B------:R-:W-:-:S00]  /*1790*/  NOP ;  /* 0x0000000000007918 */ /* 0x000fc00000000000 */
[----:B------:R-:W-:-:S00]  /*17a0*/  NOP ;  /* 0x0000000000007918 */ /* 0x000fc00000000000 */
[----:B------:R-:W-:-:S00]  /*17b0*/  NOP ;  /* 0x0000000000007918 */ /* 0x000fc00000000000 */
[----:B------:R-:W-:-:S00]  /*17c0*/  NOP ;  /* 0x0000000000007918 */ /* 0x000fc00000000000 */
[----:B------:R-:W-:-:S00]  /*17d0*/  NOP ;  /* 0x0000000000007918 */ /* 0x000fc00000000000 */
[----:B------:R-:W-:-:S00]  /*17e0*/  NOP ;  /* 0x0000000000007918 */ /* 0x000fc00000000000 */
[----:B------:R-:W-:-:S00]  /*17f0*/  NOP ;  /* 0x0000000000007918 */ /* 0x000fc00000000000 */
.L_x_91:


//--------------------- .text._Z14top_hat_kernelPKfPfS1_PKhiiii --------------------------
	.section	.text._Z14top_hat_kernelPKfPfS1_PKhiiii,"ax",@progbits
	.align	128
        .global         _Z14top_hat_kernelPKfPfS1_PKhiiii
        .type           _Z14top_hat_kernelPKfPfS1_PKhiiii,@function
        .size           _Z14top_hat_kernelPKfPfS1_PKhiiii,(.L_x_92 - _Z14top_hat_kernelPKfPfS1_PKhiiii)
        .other          _Z14top_hat_kernelPKfPfS1_PKhiiii,@"STO_CUDA_ENTRY STV_DEFAULT"
_Z14top_hat_kernelPKfPfS1_PKhiiii:
.text._Z14top_hat_kernelPKfPfS1_PKhiiii:
        /* <DEDUP_REMOVED lines=49> */
.L_x_30:
        /* <DEDUP_REMOVED lines=41> */
.L_x_22:
        /* <DEDUP_REMOVED lines=17> */
.L_x_18:
        /* <DEDUP_REMOVED lines=22> */
[----:B-1----:R-:W-:-:S02]  /*0810*/  @P5 FMNMX R0, R0, R23, PT ;  /* 0x0000001700005209 */ /* 0x002fc40003800000 */
[----:B------:R-:W-:Y:S02]  /*0820*/  ISETP.NE.AND P5, PT, R22, RZ, PT ;  /* 0x000000ff1600720c */ /* 0x000fe40003fa5270 */
[----:B0-----:R-:W-:Y:S02]  /*0830*/  @P6 FMNMX R0, R0, R25, PT ;  /* 0x0000001900006209 */ /* 0x001fe40003800000 */
[----:B------:R-:W-:Y:S02]  /*0840*/  ISETP.NE.AND P6, PT, R20, RZ, PT ;  /* 0x000000ff1400720c */ /* 0x000fe40003fc5270 */
[----:B--2---:R-:W-:Y:S02]  /*0850*/  @P3 FMNMX R0, R0, R27, PT ;  /* 0x0000001b00003209 */ /* 0x004fe40003800000 */
[----:B------:R-:W-:Y:S02]  /*0860*/  ISETP.NE.AND P3, PT, R21, RZ, PT ;  /* 0x000000ff1500720c */ /* 0x000fe40003f65270 */
[----:B---3--:R-:W-:-:S02]  /*0870*/  @P4 FMNMX R0, R0, R29, PT ;  /* 0x0000001d00004209 */ /* 0x008fc40003800000 */
[----:B------:R-:W-:Y:S01]  /*0880*/  ISETP.NE.AND P4, PT, R26, RZ, PT ;  /* 0x000000ff1a00720c */ /* 0x000fe20003f85270 */
[----:B------:R-:W0:Y:S04]  /*0890*/  @P5 LDS R5, [R19] ;  /* 0x0000000013055984 */ /* 0x000e280000000800 */
[----:B------:R-:W1:Y:S04]  /*08a0*/  @P6 LDS R21, [R19+0x4] ;  /* 0x0000040013156984 */ /* 0x000e680000000800 */
[----:B------:R-:W2:Y:S04]  /*08b0*/  @P3 LDS R23, [R19+0x8] ;  /* 0x0000080013173984 */ /* 0x000ea80000000800 */
[----:B------:R3:W4:Y:S02]  /*08c0*/  @P4 LDS R25, [R19+0xc] ;  /* 0x00000c0013194984 */ /* 0x0007240000000800 */
[----:B---3--:R-:W-:Y:S01]  /*08d0*/  VIADD R19, R19, 0x20 ;  /* 0x0000002013137836 */ /* 0x008fe20000000000 */
[----:B0-----:R-:W-:-:S04]  /*08e0*/  @P5 FMNMX R0, R0, R5, PT ;  /* 0x0000000500005209 */ /* 0x001fc80003800000 */
[----:B-1----:R-:W-:-:S04]  /*08f0*/  @P6 FMNMX R0, R0, R21, PT ;  /* 0x0000001500006209 */ /* 0x002fc80003800000 */
[----:B--2---:R-:W-:-:S04]  /*0900*/  @P3 FMNMX R0, R0, R23, PT ;  /* 0x0000001700003209 */ /* 0x004fc80003800000 */
[----:B----4-:R-:W-:Y:S01]  /*0910*/  @P4 FMNMX R0, R0, R25, PT ;  /* 0x0000001900004209 */ /* 0x010fe20003800000 */
[----:B------:R-:W-:Y:S06]  /*0920*/  BRA.U UP2, `(.L_x_18) ;  /* 0xfffffffd02607547 */ /* 0x000fec000b83ffff */
.L_x_17:
        /* <DEDUP_REMOVED lines=33> */
.L_x_20:
        /* <DEDUP_REMOVED lines=23> */
.L_x_21:
        /* <DEDUP_REMOVED lines=14> */
[----:B-1----:R-:W-:-:S07]  /*0d90*/  FMNMX R0, R0, R17, PT ;  /* 0x0000001100007209 */ /* 0x002fce0003800000 */
.L_x_19:
[----:B------:R-:W-:Y:S05]  /*0da0*/  @P2 BRA `(.L_x_22) ;  /* 0xfffffff400fc2947 */ /* 0x000fea000383ffff */
.L_x_16:
        /* <DEDUP_REMOVED lines=13> */
.L_x_29:
        /* <DEDUP_REMOVED lines=17> */
.L_x_25:
        /* <DEDUP_REMOVED lines=26> */
[----:B-1----:R-:W-:Y:S02]  /*1130*/  @P5 FMNMX R4, R4, R15, !PT ;  /* 0x0000000f04045209 */ /* 0x002fe40007800000 */
[----:B------:R-:W-:-:S02]  /*1140*/  ISETP.NE.AND P5, PT, R18, RZ, PT ;  /* 0x000000ff1200720c */ /* 0x000fc40003fa5270 */
[----:B0-----:R-:W-:Y:S02]  /*1150*/  @P6 FMNMX R4, R4, R17, !PT ;  /* 0x0000001104046209 */ /* 0x001fe40007800000 */
[----:B------:R-:W-:Y:S02]  /*1160*/  ISETP.NE.AND P6, PT, R20, RZ, PT ;  /* 0x000000ff1400720c */ /* 0x000fe40003fc5270 */
[----:B--2---:R-:W-:Y:S02]  /*1170*/  @P3 FMNMX R4, R4, R19, !PT ;  /* 0x0000001304043209 */ /* 0x004fe40007800000 */
[----:B------:R-:W-:Y:S02]  /*1180*/  ISETP.NE.AND P3, PT, R22, RZ, PT ;  /* 0x000000ff1600720c */ /* 0x000fe40003f65270 */
[----:B---3--:R-:W-:Y:S02]  /*1190*/  @P4 FMNMX R4, R4, R21, !PT ;  /* 0x0000001504044209 */ /* 0x008fe40007800000 */
[----:B------:R-:W-:Y:S01]  /*11a0*/  ISETP.NE.AND P4, PT, R23, RZ, PT ;  /* 0x000000ff1700720c */ /* 0x000fe20003f85270 */
[----:B------:R-:W0:Y:S04]  /*11b0*/  @P5 LDS R3, [R14+0x10] ;  /* 0x000010000e035984 */ /* 0x000e280000000800 */
[----:B------:R-:W1:Y:S04]  /*11c0*/  @P6 LDS R15, [R14+0x14] ;  /* 0x000014000e0f6984 */ /* 0x000e680000000800 */
[----:B------:R-:W2:Y:S04]  /*11d0*/  @P3 LDS R17, [R14+0x18] ;  /* 0x000018000e113984 */ /* 0x000ea80000000800 */
[----:B------:R-:W3:Y:S01]  /*11e0*/  @P4 LDS R19, [R14+0x1c] ;  /* 0x00001c000e134984 */ /* 0x000ee20000000800 */
[----:B0-----:R-:W-:-:S04]  /*11f0*/  @P5 FMNMX R4, R4, R3, !PT ;  /* 0x0000000304045209 */ /* 0x001fc80007800000 */
[----:B-1----:R-:W-:-:S04]  /*1200*/  @P6 FMNMX R4, R4, R15, !PT ;  /* 0x0000000f04046209 */ /* 0x002fc80007800000 */
[----:B--2---:R-:W-:-:S04]  /*1210*/  @P3 FMNMX R4, R4, R17, !PT ;  /* 0x0000001104043209 */ /* 0x004fc80007800000 */
[----:B---3--:R-:W-:Y:S01]  /*1220*/  @P4 FMNMX R4, R4, R19, !PT ;  /* 0x0000001304044209 */ /* 0x008fe20007800000 */
[----:B------:R-:W-:Y:S06]  /*1230*/  BRA.U UP1, `(.L_x_25) ;  /* 0xfffffffd01547547 */ /* 0x000fec000b83ffff */
.L_x_24:
        /* <DEDUP_REMOVED lines=33> */
.L_x_27:
        /* <DEDUP_REMOVED lines=25> */
.L_x_28:
        /* <DEDUP_REMOVED lines=16> */
[----:B-1----:R-:W-:-:S07]  /*16e0*/  FMNMX R4, R4, R3, !PT ;  /* 0x0000000304047209 */ /* 0x002fce0007800000 */
.L_x_26:
[----:B------:R-:W-:Y:S05]  /*16f0*/  @P2 BRA `(.L_x_29) ;  /* 0xfffffff400e02947 */ /* 0x000fea000383ffff */
.L_x_23:
[----:B0-----:R-:W0:Y:S01]  /*1700*/  LDC.64 R2, c[0x0][0x388] ;  /* 0x0000e200ff027b82 */ /* 0x001e220000000a00 */
[----:B-1----:R-:W-:Y:S01]  /*1710*/  FADD R5, R13, -R4 ;  /* 0x800000040d057221 */ /* 0x002fe20000000000 */
[----:B0-----:R-:W-:-:S05]  /*1720*/  IMAD.WIDE R12, R12, 0x4, R2 ;  /* 0x000000040c0c7825 */ /* 0x001fca00078e0202 */
[----:B------:R0:W-:Y:S01]  /*1730*/  STG.E desc[UR14][R12.64], R5 ;  /* 0x000000050c007986 */ /* 0x0001e2000c10190e */
[----:B------:R-:W-:Y:S06]  /*1740*/  BAR.SYNC.DEFER_BLOCKING 0x0 ;  /* 0x0000000000007b1d */ /* 0x000fec0000010000 */
[----:B------:R-:W-:Y:S05]  /*1750*/  @P0 BRA `(.L_x_30) ;  /* 0xffffffe800ec0947 */ /* 0x000fea000383ffff */
[----:B------:R-:W-:Y:S05]  /*1760*/  EXIT ;  /* 0x000000000000794d */ /* 0x000fea0003800000 */
.L_x_31:
        /* <DEDUP_REMOVED lines=9> */
.L_x_92:


//--------------------- .text._Z29morphological_gradient_kernelPKfPfPKhiiii --------------------------
	.section	.text._Z29morphological_gradient_kernelPKfPfPKhiiii,"ax",@progbits
	.align	128
        .global         _Z29morphological_gradient_kernelPKfPfPKhiiii
        .type           _Z29morphological_gradient_kernelPKfPfPKhiiii,@function
        .size           _Z29morphological_gradient_kernelPKfPfPKhiiii,(.L_x_93 - _Z29morphological_gradient_kernelPKfPfPKhiiii)
        .other          _Z29morphological_gradient_kernelPKfPfPKhiiii,@"STO_CUDA_ENTRY STV_DEFAULT"
_Z29morphological_gradient_kernelPKfPfPKhiiii:
.text._Z29morphological_gradient_kernelPKfPfPKhiiii:
        /* <DEDUP_REMOVED lines=15> */
[----:B------:R-:W0:Y:S08]  /*00f0*/  LDC R3, c[0x0][0x398] ;  /* 0x0000e600ff037b82 */ /* 0x000e300000000800 */
[----:B------:R-:W1:Y:S01]  /*0100*/  LDC R0, c[0x0][0x3a4] ;  /* 0x0000e900ff007b82 */ /* 0x000e620000000800 */
[----:B0-----:R-:W-:Y:S02]  /*0110*/  ISETP.GE.AND P0, PT, R3, 0x1, PT ;  /* 0x000000010300780c */ /* 0x001fe40003f06270 */
[----:B-1----:R-:W-:-:S11]  /*0120*/  LEA.HI R0, R0, R0, RZ, 0x1 ;  /* 0x0000000000007211 */ /* 0x002fd600078f08ff */
[----:B------:R-:W-:Y:S05]  /*0130*/  @!P0 EXIT ;  /* 0x000000000000894d */ /* 0x000fea0003800000 */
[----:B------:R-:W-:Y:S01]  /*0140*/  SHF.R.S32.HI R7, RZ, 0x1, R0 ;  /* 0x00000001ff077819 */ /* 0x000fe20000011400 */
[----:B------:R-:W0:Y:S01]  /*0150*/  LDCU.64 UR8, c[0x0][0x358] ;  /* 0x00006b00ff0877ac */ /* 0x000e220008000a00 */
[----:B------:R-:W-:Y:S02]  /*0160*/  LOP3.LUT R11, R0, 0xfffffffe, RZ, 0xc0, !PT ;  /* 0xfffffffe000b7812 */ /* 0x000fe400078ec0ff */
[----:B------:R-:W-:Y:S01]  /*0170*/  IABS R12, R7 ;  /* 0x00000007000c7213 */ /* 0x000fe20000000000 */
[----:B------:R-:W-:Y:S01]  /*0180*/  IMAD.MOV R8, RZ, RZ, -R7 ;  /* 0x000000ffff087224 */ /* 0x000fe200078e0a07 */
[C---:B------:R-:W-:Y:S01]  /*0190*/  IADD3 R9, PT, PT, -R7.reuse, UR6, RZ ;  /* 0x0000000607097c10 */ /* 0x040fe2000fffe1ff */
[----:B------:R-:W-:Y:S01]  /*01a0*/  IMAD.IADD R3, R7, 0x1, R4 ;  /* 0x0000000107037824 */ /* 0x000fe200078e0204 */
[----:B------:R-:W-:Y:S01]  /*01b0*/  UMOV UR4, URZ ;  /* 0x000000ff00047c82 */ /* 0x000fe20008000000 */
[----:B------:R-:W-:Y:S01]  /*01c0*/  VIADD R11, R11, UR6 ;  /* 0x000000060b0b7c36 */ /* 0x000fe20008000000 */
[----:B------:R-:W-:Y:S01]  /*01d0*/  VIMNMX R10, PT, PT, R7, R8, !PT ;  /* 0x00000008070a7248 */ /* 0x000fe20007fe0100 */
[----:B------:R-:W-:Y:S01]  /*01e0*/  VIADD R3, R3, UR5 ;  /* 0x0000000503037c36 */ /* 0x000fe20008000000 */
[----:B------:R-:W-:Y:S01]  /*01f0*/  ISETP.GE.U32.AND P0, PT, R4, R9, PT ;  /* 0x000000090400720c */ /* 0x000fe20003f06070 */
[C---:B------:R-:W-:Y:S01]  /*0200*/  IMAD.IADD R9, R7.reuse, 0x1, R12 ;  /* 0x0000000107097824 */ /* 0x040fe200078e020c */
[----:B------:R-:W-:-:S03]  /*0210*/  IADD3 R10, PT, PT, R7, 0x1, R10 ;  /* 0x00000001070a7810 */ /* 0x000fc60007ffe00a */
[----:B------:R-:W-:Y:S01]  /*0220*/  VIADD R13, R9, 0x1 ;  /* 0x00000001090d7836 */ /* 0x000fe20000000000 */
[----:B------:R-:W-:Y:S02]  /*0230*/  LOP3.LUT R12, R10, 0xfffffff8, RZ, 0xc0, !PT ;  /* 0xfffffff80a0c7812 */ /* 0x000fe400078ec0ff */
[----:B------:R-:W-:Y:S02]  /*0240*/  VIADDMNMX R10, R14, 0xffffffff, R3, PT ;  /* 0xffffffff0e0a7846 */ /* 0x000fe40003800103 */
[----:B------:R-:W-:Y:S01]  /*0250*/  LOP3.LUT R13, R13, 0x7, RZ, 0xc0, !PT ;  /* 0x000000070d0d7812 */ /* 0x000fe200078ec0ff */
[----:B0-----:R-:W-:-:S07]  /*0260*/  IMAD.MOV R12, RZ, RZ, -R12 ;  /* 0x000000ffff0c7224 */ /* 0x001fce00078e0a0c */
.L_x_39:
[----:B0-----:R-:W0:Y:S01]  /*0270*/  LDC R0, c[0x0][0x39c] ;  /* 0x0000e700ff007b82 */ /* 0x001e220000000800 */
[----:B------:R-:W1:Y:S01]  /*0280*/  LDCU UR5, c[0x0][0x3a0] ;  /* 0x00007400ff0577ac */ /* 0x000e620008000800 */
[-C--:B------:R-:W-:Y:S02]  /*0290*/  ISETP.GE.AND P1, PT, R4, R7.reuse, PT ;  /* 0x000000070400720c */ /* 0x080fe40003f26270 */
[----:B------:R-:W-:-:S04]  /*02a0*/  VIADDMNMX R18, R6, -R7, RZ, !PT ;  /* 0x8000000706127246 */ /* 0x000fc800078001ff */
[----:B------:R-:W2:Y:S01]  /*02b0*/  LDC.64 R14, c[0x0][0x380] ;  /* 0x0000e000ff0e7b82 */ /* 0x000ea20000000a00 */
[----:B0-----:R-:W-:-:S04]  /*02c0*/  IMAD R3, R0, UR4, R5 ;  /* 0x0000000400037c24 */ /* 0x001fc8000f8e0205 */
[C---:B-1----:R-:W-:Y:S02]  /*02d0*/  IMAD R16, R3.reuse, UR5, R6 ;  /* 0x0000000503107c24 */ /* 0x042fe4000f8e0206 */
[C---:B------:R-:W-:Y:S02]  /*02e0*/  @!P1 IMAD R19, R3.reuse, UR5, R18 ;  /* 0x0000000503139c24 */ /* 0x040fe4000f8e0212 */
[----:B------:R-:W-:Y:S02]  /*02f0*/  @P0 IMAD R3, R3, UR5, R10 ;  /* 0x0000000503030c24 */ /* 0x000fe4000f8e020a */
[----:B--2---:R-:W-:-:S04]  /*0300*/  IMAD.WIDE R20, R16, 0x4, R14 ;  /* 0x0000000410147825 */ /* 0x004fc800078e020e */
[--C-:B------:R-:W-:Y:S02]  /*0310*/  @!P1 IMAD.WIDE R18, R19, 0x4, R14.reuse ;  /* 0x0000000413129825 */ /* 0x100fe400078e020e */
[----:B------:R-:W2:Y:S02]  /*0320*/  LDG.E.CONSTANT R20, desc[UR8][R20.64] ;  /* 0x0000000814147981 */ /* 0x000ea4000c1e9900 */
[----:B------:R-:W-:Y:S02]  /*0330*/  @P0 IMAD.WIDE R14, R3, 0x4, R14 ;  /* 0x00000004030e0825 */ /* 0x000fe400078e020e */
[----:B------:R-:W3:Y:S04]  /*0340*/  @!P1 LDG.E.CONSTANT R18, desc[UR8][R18.64] ;  /* 0x0000000812129981 */ /* 0x000ee8000c1e9900 */
[----:B------:R0:W4:Y:S01]  /*0350*/  @P0 LDG.E.CONSTANT R14, desc[UR8][R14.64] ;  /* 0x000000080e0e0981 */ /* 0x000122000c1e9900 */
[----:B------:R-:W1:Y:S01]  /*0360*/  S2UR UR6, SR_CgaCtaId ;  /* 0x00000000000679c3 */ /* 0x000e620000008800 */
[----:B------:R-:W5:Y:S01]  /*0370*/  @!P1 S2R R22, SR_CgaCtaId ;  /* 0x0000000000169919 */ /* 0x000f620000008800 */
[C---:B------:R-:W-:Y:S01]  /*0380*/  IMAD.IADD R0, R7.reuse, 0x1, R4 ;  /* 0x0000000107007824 */ /* 0x040fe200078e0204 */
[----:B------:R-:W-:Y:S01]  /*0390*/  UMOV UR5, 0x400 ;  /* 0x0000040000057882 */ /* 0x000fe20000000000 */
[----:B------:R-:W-:Y:S01]  /*03a0*/  IMAD.IADD R17, R7, 0x1, R2 ;  /* 0x0000000107117824 */ /* 0x000fe200078e0202 */
[----:B------:R-:W-:-:S03]  /*03b0*/  @!P1 MOV R3, 0x400 ;  /* 0x0000040000039802 */ /* 0x000fc60000000f00 */
[CC--:B------:R-:W-:Y:S02]  /*03c0*/  IMAD R23, R11.reuse, R17.reuse, R0 ;  /* 0x000000110b177224 */ /* 0x0c0fe400078e0200 */
[----:B------:R-:W-:Y:S01]  /*03d0*/  @!P1 IMAD R0, R11, R17, R4 ;  /* 0x000000110b009224 */ /* 0x000fe200078e0204 */
[----:B-1----:R-:W-:-:S06]  /*03e0*/  ULEA UR5, UR6, UR5, 0x18 ;  /* 0x0000000506057291 */ /* 0x002fcc000f8ec0ff */
[----:B------:R-:W-:Y:S02]  /*03f0*/  LEA R23, R23, UR5, 0x2 ;  /* 0x0000000517177c11 */ /* 0x000fe4000f8e10ff */
[----:B-----5:R-:W-:-:S03]  /*0400*/  @!P1 LEA R3, R22, R3, 0x18 ;  /* 0x0000000316039211 */ /* 0x020fc600078ec0ff */
[----:B------:R-:W-:Y:S01]  /*0410*/  @P0 IMAD R17, R7, 0x4, R23 ;  /* 0x0000000407110824 */ /* 0x000fe200078e0217 */
[----:B------:R-:W1:Y:S01]  /*0420*/  LDCU UR5, c[0x0][0x3a4] ;  /* 0x00007480ff0577ac */ /* 0x000e620008000800 */
[----:B0-----:R-:W-:Y:S01]  /*0430*/  @!P1 IMAD R15, R0, 0x4, R3 ;  /* 0x00000004000f9824 */ /* 0x001fe200078e0203 */
[----:B-1----:R-:W-:Y:S01]  /*0440*/  UISETP.GE.AND UP0, UPT, UR5, -0x1, UPT ;  /* 0xffffffff0500788c */ /* 0x002fe2000bf06270 */
[----:B--2---:R-:W-:Y:S04]  /*0450*/  STS [R23], R20 ;  /* 0x0000001417007388 */ /* 0x004fe80000000800 */
[----:B---3--:R-:W-:Y:S04]  /*0460*/  @!P1 STS [R15], R18 ;  /* 0x000000120f009388 */ /* 0x008fe80000000800 */
[----:B----4-:R-:W-:Y:S01]  /*0470*/  @P0 STS [R17], R14 ;  /* 0x0000000e11000388 */ /* 0x010fe20000000800 */
[----:B------:R-:W-:Y:S06]  /*0480*/  BAR.SYNC.DEFER_BLOCKING 0x0 ;  /* 0x0000000000007b1d */ /* 0x000fec0000010000 */
[----:B------:R-:W0:Y:S02]  /*0490*/  LDS R3, [R23] ;  /* 0x0000000017037984 */ /* 0x000e240000000800 */
[----:B0-----:R-:W-:Y:S01]  /*04a0*/  IMAD.MOV.U32 R0, RZ, RZ, R3 ;  /* 0x000000ffff007224 */ /* 0x001fe200078e0003 */
[----:B------:R-:W-:Y:S06]  /*04b0*/  BRA.U !UP0, `(.L_x_32) ;  /* 0x0000000908647547 */ /* 0x000fec000b800000 */
[----:B------:R-:W-:Y:S02]  /*04c0*/  IMAD.MOV.U32 R18, RZ, RZ, R8 ;  /* 0x000000ffff127224 */ /* 0x000fe400078e0008 */
[----:B------:R-:W-:-:S07]  /*04d0*/  IMAD.MOV.U32 R0, RZ, RZ, R3 ;  /* 0x000000ffff007224 */ /* 0x000fce00078e0003 */
.L_x_38:
[----:B------:R-:W0:Y:S01]  /*04e0*/  LDCU UR5, c[0x0][0x3a4] ;  /* 0x00007480ff0577ac */ /* 0x000e220008000800 */
[----:B------:R-:W-:Y:S01]  /*04f0*/  ISETP.GE.U32.AND P3, PT, R9, 0x7, PT ;  /* 0x000000070900780c */ /* 0x000fe20003f66070 */
[----:B------:R-:W-:Y:S01]  /*0500*/  IMAD.IADD R15, R7, 0x1, R18 ;  /* 0x00000001070f7824 */ /* 0x000fe200078e0212 */
[----:B------:R-:W-:Y:S01]  /*0510*/  IABS R17, R7 ;  /* 0x0000000700117213 */ /* 0x000fe20000000000 */
[----:B------:R-:W-:Y:S01]  /*0520*/  IMAD.MOV.U32 R20, RZ, RZ, R8 ;  /* 0x000000ffff147224 */ /* 0x000fe200078e0008 */
[----:B------:R-:W-:Y:S01]  /*0530*/  ISETP.NE.AND P2, PT, R13, RZ, PT ;  /* 0x000000ff0d00720c */ /* 0x000fe20003f45270 */
[----:B------:R-:W-:Y:S01]  /*0540*/  IMAD.IADD R14, R15, 0x1, R2 ;  /* 0x000000010f0e7824 */ /* 0x000fe200078e0202 */
[----:B------:R-:W-:Y:S01]  /*0550*/  ISETP.NE.AND P1, PT, R18, R17, PT ;  /* 0x000000111200720c */ /* 0x000fe20003f25270 */
[----:B------:R-:W-:-:S04]  /*0560*/  IMAD.IADD R17, R7, 0x1, R4 ;  /* 0x0000000107117824 */ /* 0x000fc800078e0204 */
[----:B------:R-:W-:Y:S02]  /*0570*/  IMAD R17, R11, R14, R17 ;  /* 0x0000000e0b117224 */ /* 0x000fe400078e0211 */
[----:B0-----:R-:W-:Y:S01]  /*0580*/  IMAD R22, R15, UR5, RZ ;  /* 0x000000050f167c24 */ /* 0x001fe2000f8e02ff */
[----:B------:R-:W-:Y:S06]  /*0590*/  @!P3 BRA `(.L_x_33) ;  /* 0x0000000000ecb947 */ /* 0x000fec0003800000 */
[----:B------:R-:W0:Y:S01]  /*05a0*/  S2UR UR6, SR_CgaCtaId ;  /* 0x00000000000679c3 */ /* 0x000e220000008800 */
[----:B------:R-:W-:Y:S01]  /*05b0*/  UMOV UR5, 0x400 ;  /* 0x0000040000057882 */ /* 0x000fe20000000000 */
[----:B------:R-:W-:Y:S02]  /*05c0*/  IMAD R14, R11, R14, RZ ;  /* 0x0000000e0b0e7224 */ /* 0x000fe400078e02ff */
[----:B------:R-:W-:Y:S02]  /*05d0*/  IMAD.MOV.U32 R19, RZ, RZ, R22 ;  /* 0x000000ffff137224 */ /* 0x000fe400078e0016 */
[----:B------:R-:W-:Y:S02]  /*05e0*/  IMAD.MOV.U32 R21, RZ, RZ, R12 ;  /* 0x000000ffff157224 */ /* 0x000fe400078e000c */
[----:B------:R-:W-:Y:S01]  /*05f0*/  IMAD.MOV.U32 R20, RZ, RZ, R8 ;  /* 0x000000ffff147224 */ /* 0x000fe200078e0008 */
[----:B0-----:R-:W-:-:S06]  /*0600*/  ULEA UR5, UR6, UR5, 0x18 ;  /* 0x0000000506057291 */ /* 0x001fcc000f8ec0ff */
[----:B------:R-:W-:-:S05]  /*0610*/  LEA R15, R4, UR5, 0x2 ;  /* 0x00000005040f7c11 */ /* 0x000fca000f8e10ff */
[----:B------:R-:W-:-:S04]  /*0620*/  IMAD R14, R14, 0x4, R15 ;  /* 0x000000040e0e7824 */ /* 0x000fc800078e020f */
[----:B------:R-:W-:-:S07]  /*0630*/  VIADD R23, R14, 0x10 ;  /* 0x000000100e177836 */ /* 0x000fce0000000000 */
.L_x_34:
[----:B------:R-:W0:Y:S02]  /*0640*/  LDC.64 R14, c[0x0][0x390] ;  /* 0x0000e400ff0e7b82 */ /* 0x000e240000000a00 */
[----:B0-----:R-:W-:-:S04]  /*0650*/  IADD3 R14, P3, PT, R19, R14, RZ ;  /* 0x0000000e130e7210 */ /* 0x001fc80007f7e0ff */
[----:B------:R-:W-:-:S05]  /*0660*/  LEA.HI.X.SX32 R15, R19, R15, 0x1, P3 ;  /* 0x0000000f130f7211 */ /* 0x000fca00018f0eff */
[----:B------:R-:W2:Y:S04]  /*0670*/  LDG.E.U8.CONSTANT R27, desc[UR8][R14.64] ;  /* 0x000000080e1b7981 */ /* 0x000ea8000c1e9100 */
[----:B------:R-:W3:Y:S04]  /*0680*/  LDG.E.U8.CONSTANT R26, desc[UR8][R14.64+0x1] ;  /* 0x000001080e1a7981 */ /* 0x000ee8000c1e9100 */
[----:B------:R-:W4:Y:S04]  /*0690*/  LDG.E.U8.CONSTANT R25, desc[UR8][R14.64+0x2] ;  /* 0x000002080e197981 */ /* 0x000f28000c1e9100 */
[----:B------:R-:W5:Y:S04]  /*06a0*/  LDG.E.U8.CONSTANT R24, desc[UR8][R14.64+0x3] ;  /* 0x000003080e187981 */ /* 0x000f68000c1e9100 */
[----:B------:R-:W5:Y:S01]  /*06b0*/  LDG.E.U8.CONSTANT R28, desc[UR8][R14.64+0x7] ;  /* 0x000007080e1c7981 */ /* 0x000f62000c1e9100 */
[----:B--2---:R-:W-:-:S03]  /*06c0*/  ISETP.NE.AND P3, PT, R27, RZ, PT ;  /* 0x000000ff1b00720c */ /* 0x004fc60003f65270 */
[----:B------:R-:W2:Y:S01]  /*06d0*/  LDG.E.U8.CONSTANT R27, desc[UR8][R14.64+0x6] ;  /* 0x000006080e1b7981 */ /* 0x000ea2000c1e9100 */
[----:B---3--:R-:W-:-:S09]  /*06e0*/  ISETP.NE.AND P4, PT, R26, RZ, PT ;  /* 0x000000ff1a00720c */ /* 0x008fd20003f85270 */
[----:B------:R-:W0:Y:S02]  /*06f0*/  @P3 LDS R26, [R23+-0x10] ;  /* 0xfffff000171a3984 */ /* 0x000e240000000800 */
[-C--:B0-----:R-:W-:Y:S02]  /*0700*/  @P3 FMNMX R3, R3, R26.reuse, PT ;  /* 0x0000001a03033209 */ /* 0x081fe40003800000 */
[----:B------:R-:W-:Y:S02]  /*0710*/  @P3 FMNMX R0, R0, R26, !PT ;  /* 0x0000001a00003209 */ /* 0x000fe40007800000 */
[----:B------:R-:W0:Y:S01]  /*0720*/  @P4 LDS R26, [R23+-0xc] ;  /* 0xfffff400171a4984 */ /* 0x000e220000000800 */
[----:B----4-:R-:W-:-:S03]  /*0730*/  ISETP.NE.AND P3, PT, R25, RZ, PT ;  /* 0x000000ff1900720c */ /* 0x010fc60003f65270 */
[----:B------:R-:W3:Y:S01]  /*0740*/  LDG.E.U8.CONSTANT R25, desc[UR8][R14.64+0x5] ;  /* 0x000005080e197981 */ /* 0x000ee2000c1e9100 */
[-C--:B0-----:R-:W-:Y:S02]  /*0750*/  @P4 FMNMX R3, R3, R26.reuse, PT ;  /* 0x0000001a03034209 */ /* 0x081fe40003800000 */
[----:B------:R-:W-:Y:S02]  /*0760*/  @P4 FMNMX R0, R0, R26, !PT ;  /* 0x0000001a00004209 */ /* 0x000fe40007800000 */
[----:B------:R0:W4:Y:S01]  /*0770*/  LDG.E.U8.CONSTANT R26, desc[UR8][R14.64+0x4] ;  /* 0x000004080e1a7981 */ /* 0x000122000c1e9100 */
[----:B-----5:R-:W-:-:S04]  /*0780*/  ISETP.NE.AND P6, PT, R24, RZ, PT ;  /* 0x000000ff1800720c */ /* 0x020fc80003fc5270 */
[----:B------:R-:W1:Y:S02]  /*0790*/  @P3 LDS R24, [R23+-0x8] ;  /* 0xfffff80017183984 */ /* 0x000e640000000800 */
[-C--:B-1----:R-:W-:Y:S02]  /*07a0*/  @P3 FMNMX R3, R3, R24.reuse, PT ;  /* 0x0000001803033209 */ /* 0x082fe40003800000 */
[----:B------:R-:W-:Y:S01]  /*07b0*/  @P3 FMNMX R0, R0, R24, !PT ;  /* 0x0000001800003209 */ /* 0x000fe20007800000 */
[----:B------:R-:W-:Y:S02]  /*07c0*/  VIADD R21, R21, 0x8 ;  /* 0x0000000815157836 */ /* 0x000fe40000000000 */
[----:B------:R-:W-:Y:S02]  /*07d0*/  VIADD R20, R20, 0x8 ;  /* 0x0000000814147836 */ /* 0x000fe40000000000 */
[----:B------:R-:W-:Y:S01]  /*07e0*/  VIADD R19, R19, 0x8 ;  /* 0x0000000813137836 */ /* 0x000fe20000000000 */
[----:B--2---:R-:W-:-:S13]  /*07f0*/  ISETP.NE.AND P3, PT, R27, RZ, PT ;  /* 0x000000ff1b00720c */ /* 0x004fda0003f65270 */
[----:B------:R-:W-:Y:S01]  /*0800*/  @P3 LDS R24, [R23+0x8] ;  /* 0x0000080017183984 */ /* 0x000fe20000000800 */
[----:B---3--:R-:W-:-:S03]  /*0810*/  ISETP.NE.AND P4, PT, R25, RZ, PT ;  /* 0x000000ff1900720c */ /* 0x008fc60003f85270 */
[----:B------:R-:W1:Y:S10]  /*0820*/  @P6 LDS R25, [R23+-0x4] ;  /* 0xfffffc0017196984 */ /* 0x000e740000000800 */
[----:B0-----:R-:W-:Y:S01]  /*0830*/  @P4 LDS R15, [R23+0x4] ;  /* 0x00000400170f4984 */ /* 0x001fe20000000800 */
[----:B----4-:R-:W-:-:S02]  /*0840*/  ISETP.NE.AND P5, PT, R26, RZ, PT ;  /* 0x000000ff1a00720c */ /* 0x010fc40003fa5270 */
[----:B-1----:R-:W-:-:S11]  /*0850*/  @P6 FMNMX R3, R3, R25, PT ;  /* 0x0000001903036209 */ /* 0x002fd60003800000 */
[----:B------:R-:W0:Y:S01]  /*0860*/  @P5 LDS R14, [R23] ;  /* 0x00000000170e5984 */ /* 0x000e220000000800 */
[----:B------:R-:W-:Y:S02]  /*0870*/  @P6 FMNMX R0, R0, R25, !PT ;  /* 0x0000001900006209 */ /* 0x000fe40007800000 */
[----:B------:R-:W-:-:S13]  /*0880*/  ISETP.NE.AND P6, PT, R28, RZ, PT ;  /* 0x000000ff1c00720c */ /* 0x000fda0003fc5270 */
[----:B------:R1:W2:Y:S01]  /*0890*/  @P6 LDS R25, [R23+0xc] ;  /* 0x00000c0017196984 */ /* 0x0002a20000000800 */
[-C--:B0-----:R-:W-:Y:S02]  /*08a0*/  @P5 FMNMX R3, R3, R14.reuse, PT ;  /* 0x0000000e03035209 */ /* 0x081fe40003800000 */
[----:B------:R-:W-:Y:S02]  /*08b0*/  @P5 FMNMX R0, R0, R14, !PT ;  /* 0x0000000e00005209 */ /* 0x000fe40007800000 */
[-C--:B------:R-:W-:Y:S02]  /*08c0*/  @P4 FMNMX R3, R3, R15.reuse, PT ;  /* 0x0000000f03034209 */ /* 0x080fe40003800000 */
[----:B------:R-:W-:Y:S02]  /*08d0*/  @P4 FMNMX R0, R0, R15, !PT ;  /* 0x0000000f00004209 */ /* 0x000fe40007800000 */
[-C--:B------:R-:W-:Y:S02]  /*08e0*/  @P3 FMNMX R3, R3, R24.reuse, PT ;  /* 0x0000001803033209 */ /* 0x080fe40003800000 */
[----:B------:R-:W-:-:S02]  /*08f0*/  @P3 FMNMX R0, R0, R24, !PT ;  /* 0x0000001800003209 */ /* 0x000fc40007800000 */
[----:B------:R-:W-:Y:S01]  /*0900*/  ISETP.NE.AND P3, PT, R21, RZ, PT ;  /* 0x000000ff1500720c */ /* 0x000fe20003f65270 */
[----:B-1----:R-:W-:Y:S01]  /*0910*/  VIADD R23, R23, 0x20 ;  /* 0x0000002017177836 */ /* 0x002fe20000000000 */
[-C--:B--2---:R-:W-:Y:S02]  /*0920*/  @P6 FMNMX R3, R3, R25.reuse, PT ;  /* 0x0000001903036209 */ /* 0x084fe40003800000 */
[----:B------:R-:W-:-:S09]  /*0930*/  @P6 FMNMX R0, R0, R25, !PT ;  /* 0x0000001900006209 */ /* 0x000fd20007800000 */
[----:B------:R-:W-:Y:S05]  /*0940*/  @P3 BRA `(.L_x_34) ;  /* 0xfffffffc003c3947 */ /* 0x000fea000383ffff */
.L_x_33:
[----:B------:R-:W-:Y:S02]  /*0950*/  VIADD R18, R18, 0x1 ;  /* 0x0000000112127836 */ /* 0x000fe40000000000 */
[----:B------:R-:W-:Y:S01]  /*0960*/  IMAD.IADD R19, R7, 0x1, R22 ;  /* 0x0000000107137824 */ /* 0x000fe200078e0216 */
[----:B------:R-:W-:Y:S06]  /*0970*/  @!P2 BRA `(.L_x_35) ;  /* 0x000000040030a947 */ /* 0x000fec0003800000 */
[----:B------:R-:W-:-:S05]  /*0980*/  VIADD R14, R13, 0xffffffff ;  /* 0xffffffff0d0e7836 */ /* 0x000fca0000000000 */
[----:B------:R-:W-:-:S13]  /*0990*/  ISETP.GE.U32.AND P2, PT, R14, 0x3, PT ;  /* 0x000000030e00780c */ /* 0x000fda0003f46070 */
[----:B------:R-:W-:Y:S05]  /*09a0*/  @!P2 BRA `(.L_x_36) ;  /* 0x000000000078a947 */ /* 0x000fea0003800000 */
[----:B------:R-:W0:Y:S01]  /*09b0*/  LDC.64 R14, c[0x0][0x390] ;  /* 0x0000e400ff0e7b82 */ /* 0x000e220000000a00 */
[----:B------:R-:W-:-:S05]  /*09c0*/  IMAD.IADD R21, R19, 0x1, R20 ;  /* 0x0000000113157824 */ /* 0x000fca00078e0214 */
        /* <DEDUP_REMOVED lines=11> */
[----:B------:R-:W-:Y:S02]  /*0a80*/  IMAD.IADD R21, R17, 0x1, R20 ;  /* 0x0000000111157824 */ /* 0x000fe400078e0214 */
[----:B------:R-:W-:Y:S01]  /*0a90*/  VIADD R20, R20, 0x4 ;  /* 0x0000000414147836 */ /* 0x000fe20000000000 */
[----:B----4-:R-:W-:Y:S02]  /*0aa0*/  ISETP.NE.AND P4, PT, R22, RZ, PT ;  /* 0x000000ff1600720c */ /* 0x010fe40003f85270 */
[----:B------:R-:W-:Y:S02]  /*0ab0*/  LEA R24, R21, UR5, 0x2 ;  /* 0x0000000515187c11 */ /* 0x000fe4000f8e10ff */
[----:B-----5:R-:W-:-:S03]  /*0ac0*/  ISETP.NE.AND P5, PT, R23, RZ, PT ;  /* 0x000000ff1700720c */ /* 0x020fc60003fa5270 */
[----:B------:R-:W0:Y:S04]  /*0ad0*/  @P2 LDS R21, [R24] ;  /* 0x0000000018152984 */ /* 0x000e280000000800 */
[----:B------:R-:W1:Y:S04]  /*0ae0*/  @P3 LDS R14, [R24+0x4] ;  /* 0x00000400180e3984 */ /* 0x000e680000000800 */
[----:B------:R-:W2:Y:S04]  /*0af0*/  @P4 LDS R15, [R24+0x8] ;  /* 0x00000800180f4984 */ /* 0x000ea80000000800 */
[----:B------:R-:W3:Y:S01]  /*0b00*/  @P5 LDS R22, [R24+0xc] ;  /* 0x00000c0018165984 */ /* 0x000ee20000000800 */
[----:B0-----:R-:W-:-:S02]  /*0b10*/  @P2 FMNMX R3, R3, R21, PT ;  /* 0x0000001503032209 */ /* 0x001fc40003800000 */
[----:B------:R-:W-:Y:S02]  /*0b20*/  @P2 FMNMX R0, R0, R21, !PT ;  /* 0x0000001500002209 */ /* 0x000fe40007800000 */
[-C--:B-1----:R-:W-:Y:S02]  /*0b30*/  @P3 FMNMX R3, R3, R14.reuse, PT ;  /* 0x0000000e03033209 */ /* 0x082fe40003800000 */
[----:B------:R-:W-:Y:S02]  /*0b40*/  @P3 FMNMX R0, R0, R14, !PT ;  /* 0x0000000e00003209 */ /* 0x000fe40007800000 */
[-C--:B--2---:R-:W-:Y:S02]  /*0b50*/  @P4 FMNMX R3, R3, R15.reuse, PT ;  /* 0x0000000f03034209 */ /* 0x084fe40003800000 */
[----:B------:R-:W-:Y:S02]  /*0b60*/  @P4 FMNMX R0, R0, R15, !PT ;  /* 0x0000000f00004209 */ /* 0x000fe40007800000 */
[----:B---3--:R-:W-:-:S02]  /*0b70*/  @P5 FMNMX R3, R3, R22, PT ;  /* 0x0000001603035209 */ /* 0x008fc40003800000 */
[----:B------:R-:W-:-:S07]  /*0b80*/  @P5 FMNMX R0, R0, R22, !PT ;  /* 0x0000001600005209 */ /* 0x000fce0007800000 */
.L_x_36:
[----:B------:R-:W-:-:S05]  /*0b90*/  VIADD R14, R9, 0x1 ;  /* 0x00000001090e7836 */ /* 0x000fca0000000000 */
[----:B------:R-:W-:-:S13]  /*0ba0*/  LOP3.LUT P2, R14, R14, 0x3, RZ, 0xc0, !PT ;  /* 0x000000030e0e7812 */ /* 0x000fda000784c0ff */
[----:B------:R-:W-:Y:S05]  /*0bb0*/  @!P2 BRA `(.L_x_35) ;  /* 0x0000000000a0a947 */ /* 0x000fea0003800000 */
[----:B------:R-:W-:Y:S02]  /*0bc0*/  ISETP.NE.AND P2, PT, R14, 0x1, PT ;  /* 0x000000010e00780c */ /* 0x000fe40003f45270 */
[----:B------:R-:W-:-:S04]  /*0bd0*/  LOP3.LUT R15, R9, 0x1, RZ, 0xc0, !PT ;  /* 0x00000001090f7812 */ /* 0x000fc800078ec0ff */
[----:B------:R-:W-:-:S07]  /*0be0*/  ISETP.NE.U32.AND P4, PT, R15, 0x1, PT ;  /* 0x000000010f00780c */ /* 0x000fce0003f85070 */
[----:B------:R-:W-:Y:S06]  /*0bf0*/  @!P2 BRA `(.L_x_37) ;  /* 0x000000000050a947 */ /* 0x000fec0003800000 */
[----:B------:R-:W0:Y:S01]  /*0c00*/  LDC.64 R14, c[0x0][0x390] ;  /* 0x0000e400ff0e7b82 */ /* 0x000e220000000a00 */
[----:B------:R-:W-:-:S05]  /*0c10*/  IMAD.IADD R21, R19, 0x1, R20 ;  /* 0x0000000113157824 */ /* 0x000fca00078e0214 */
        /* <DEDUP_REMOVED lines=9> */
[----:B------:R-:W-:-:S02]  /*0cb0*/  IMAD.IADD R21, R17, 0x1, R20 ;  /* 0x0000000111157824 */ /* 0x000fc400078e0214 */
[----:B------:R-:W-:-:S03]  /*0cc0*/  VIADD R20, R20, 0x2 ;  /* 0x0000000214147836 */ /* 0x000fc60000000000 */
[----:B------:R-:W-:-:S05]  /*0cd0*/  LEA R23, R21, UR5, 0x2 ;  /* 0x0000000515177c11 */ /* 0x000fca000f8e10ff */
[----:B------:R-:W0:Y:S04]  /*0ce0*/  @P2 LDS R21, [R23] ;  /* 0x0000000017152984 */ /* 0x000e280000000800 */
[----:B------:R-:W1:Y:S01]  /*0cf0*/  @P3 LDS R22, [R23+0x4] ;  /* 0x0000040017163984 */ /* 0x000e620000000800 */
[-C--:B0-----:R-:W-:Y:S02]  /*0d00*/  @P2 FMNMX R3, R3, R21.reuse, PT ;  /* 0x0000001503032209 */ /* 0x081fe40003800000 */
[----:B------:R-:W-:Y:S02]  /*0d10*/  @P2 FMNMX R0, R0, R21, !PT ;  /* 0x0000001500002209 */ /* 0x000fe40007800000 */
[-C--:B-1----:R-:W-:Y:S02]  /*0d20*/  @P3 FMNMX R3, R3, R22.reuse, PT ;  /* 0x0000001603033209 */ /* 0x082fe40003800000 */
[----:B------:R-:W-:-:S07]  /*0d30*/  @P3 FMNMX R0, R0, R22, !PT ;  /* 0x0000001600003209 */ /* 0x000fce0007800000 */
.L_x_37:
[----:B------:R-:W-:Y:S05]  /*0d40*/  @!P4 BRA `(.L_x_35) ;  /* 0x00000000003cc947 */ /* 0x000fea0003800000 */
[----:B------:R-:W0:Y:S01]  /*0d50*/  LDC.64 R14, c[0x0][0x390] ;  /* 0x0000e400ff0e7b82 */ /* 0x000e220000000a00 */
[----:B------:R-:W-:-:S05]  /*0d60*/  IMAD.IADD R19, R19, 0x1, R20 ;  /* 0x0000000113137824 */ /* 0x000fca00078e0214 */
[----:B0-----:R-:W-:-:S04]  /*0d70*/  IADD3 R14, P2, PT, R19, R14, RZ ;  /* 0x0000000e130e7210 */ /* 0x001fc80007f5e0ff */
[----:B------:R-:W-:-:S05]  /*0d80*/  LEA.HI.X.SX32 R15, R19, R15, 0x1, P2 ;  /* 0x0000000f130f7211 */ /* 0x000fca00010f0eff */
[----:B------:R-:W2:Y:S02]  /*0d90*/  LDG.E.U8.CONSTANT R14, desc[UR8][R14.64] ;  /* 0x000000080e0e7981 */ /* 0x000ea4000c1e9100 */
[----:B--2---:R-:W-:-:S13]  /*0da0*/  ISETP.NE.AND P2, PT, R14, RZ, PT ;  /* 0x000000ff0e00720c */ /* 0x004fda0003f45270 */
[----:B------:R-:W-:Y:S05]  /*0db0*/  @!P2 BRA `(.L_x_35) ;  /* 0x000000000020a947 */ /* 0x000fea0003800000 */
[----:B------:R-:W0:Y:S01]  /*0dc0*/  S2UR UR6, SR_CgaCtaId ;  /* 0x00000000000679c3 */ /* 0x000e220000008800 */
[----:B------:R-:W-:Y:S01]  /*0dd0*/  UMOV UR5, 0x400 ;  /* 0x0000040000057882 */ /* 0x000fe20000000000 */
[----:B------:R-:W-:Y:S01]  /*0de0*/  IMAD.IADD R17, R17, 0x1, R20 ;  /* 0x0000000111117824 */ /* 0x000fe200078e0214 */
[----:B0-----:R-:W-:-:S06]  /*0df0*/  ULEA UR5, UR6, UR5, 0x18 ;  /* 0x0000000506057291 */ /* 0x001fcc000f8ec0ff */
[----:B------:R-:W-:-:S06]  /*0e00*/  LEA R17, R17, UR5, 0x2 ;  /* 0x0000000511117c11 */ /* 0x000fcc000f8e10ff */
[----:B------:R-:W0:Y:S02]  /*0e10*/  LDS R17, [R17] ;  /* 0x0000000011117984 */ /* 0x000e240000000800 */
[-C--:B0-----:R-:W-:Y:S02]  /*0e20*/  FMNMX R3, R3, R17.reuse, PT ;  /* 0x0000001103037209 */ /* 0x081fe40003800000 */
[----:B------:R-:W-:-:S07]  /*0e30*/  FMNMX R0, R0, R17, !PT ;  /* 0x0000001100007209 */ /* 0x000fce0007800000 */
.L_x_35:
[----:B------:R-:W-:Y:S05]  /*0e40*/  @P1 BRA `(.L_x_38) ;  /* 0xfffffff400a41947 */ /* 0x000fea000383ffff */
.L_x_32:
[----:B------:R-:W0:Y:S01]  /*0e50*/  LDC.64 R14, c[0x0][0x388] ;  /* 0x0000e200ff0e7b82 */ /* 0x000e220000000a00 */
[----:B------:R-:W1:Y:S01]  /*0e60*/  LDCU UR5, c[0x0][0x398] ;  /* 0x00007300ff0577ac */ /* 0x000e620008000800 */
[----:B------:R-:W-:Y:S01]  /*0e70*/  FADD R3, R0, -R3 ;  /* 0x8000000300037221 */ /* 0x000fe20000000000 */
[----:B------:R-:W-:-:S04]  /*0e80*/  UIADD3 UR4, UPT, UPT, UR4, 0x1, URZ ;  /* 0x0000000104047890 */ /* 0x000fc8000fffe0ff */
[----:B-1----:R-:W-:Y:S01]  /*0e90*/  UISETP.NE.AND UP0, UPT, UR4, UR5, UPT ;  /* 0x000000050400728c */ /* 0x002fe2000bf05270 */
[----:B0-----:R-:W-:-:S05]  /*0ea0*/  IMAD.WIDE R14, R16, 0x4, R14 ;  /* 0x00000004100e7825 */ /* 0x001fca00078e020e */
[----:B------:R0:W-:Y:S01]  /*0eb0*/  STG.E desc[UR8][R14.64], R3 ;  /* 0x000000030e007986 */ /* 0x0001e2000c101908 */
[----:B------:R-:W-:Y:S06]  /*0ec0*/  BAR.SYNC.DEFER_BLOCKING 0x0 ;  /* 0x0000000000007b1d */ /* 0x000fec0000010000 */
[----:B------:R-:W-:Y:S05]  /*0ed0*/  BRA.U UP0, `(.L_x_39) ;  /* 0xfffffff100e47547 */ /* 0x000fea000b83ffff */
[----:B------:R-:W-:Y:S05]  /*0ee0*/  EXIT ;  /* 0x000000000000794d */ /* 0x000fea0003800000 */
.L_x_40:
        /* <DEDUP_REMOVED lines=9> */
.L_x_93:


//--------------------- .text._Z14closing_kernelPKfPfS1_PKhiiii --------------------------
	.section	.text._Z14closing_kernelPKfPfS1_PKhiiii,"ax",@progbits
	.align	128
        .global         _Z14closing_kernelPKfPfS1_PKhiiii
        .type           _Z14closing_kernelPKfPfS1_PKhiiii,@function
        .size           _Z14closing_kernelPKfPfS1_PKhiiii,(.L_x_94 - _Z14closing_kernelPKfPfS1_PKhiiii)
        .other          _Z14closing_kernelPKfPfS1_PKhiiii,@"STO_CUDA_ENTRY STV_DEFAULT"
_Z14closing_kernelPKfPfS1_PKhiiii:
.text._Z14closing_kernelPKfPfS1_PKhiiii:
        /* <DEDUP_REMOVED lines=9> */
[----:B-1----:R-:W-:Y:S01]  /*0090*/  UIMAD UR9, UR9, UR12, URZ ;  /* 0x0000000c090972a4 */ /* 0x002fe2000f8e02ff */
[----:B0-----:R-:W-:-:S05]  /*00a0*/  IMAD R4, R3, UR4, R0 ;  /* 0x0000000403047c24 */ /* 0x001fca000f8e0200 */
[----:B--2---:R-:W-:Y:S01]  /*00b0*/  VIADD R3, R2, UR9 ;  /* 0x0000000902037c36 */ /* 0x004fe20008000000 */
        /* <DEDUP_REMOVED lines=15> */
[----:B------:R-:W-:Y:S01]  /*01b0*/  VIADD R6, R0, UR15 ;  /* 0x0000000f00067c36 */ /* 0x000fe20008000000 */
[----:B------:R-:W-:Y:S01]  /*01c0*/  R2UR UR10, R5 ;  /* 0x00000000050a72ca */ /* 0x000fe200000e0000 */
[----:B------:R-:W-:Y:S01]  /*01d0*/  UIADD3 UR6, UPT, UPT, UR6, UR12, URZ ;  /* 0x0000000c06067290 */ /* 0x000fe2000fffe0ff */
[----:B------:R-:W-:Y:S01]  /*01e0*/  VIADD R5, R2, UR15 ;  /* 0x0000000f02057c36 */ /* 0x000fe20008000000 */
[----:B------:R-:W-:-:S02]  /*01f0*/  USEL UR7, UR15, UR5, !UP0 ;  /* 0x000000050f077287 */ /* 0x000fc4000c000000 */
[----:B------:R-:W-:Y:S02]  /*0200*/  UIADD3 UR11, UPT, UPT, -UR15, UR12, URZ ;  /* 0x0000000c0f0b7290 */ /* 0x000fe4000fffe1ff */
[----:B------:R-:W-:Y:S01]  /*0210*/  IMAD R8, R6, UR6, R5 ;  /* 0x0000000606087c24 */ /* 0x000fe2000f8e0205 */
[----:B------:R-:W1:Y:S01]  /*0220*/  LDCU.64 UR16, c[0x0][0x358] ;  /* 0x00006b00ff1077ac */ /* 0x000e620008000a00 */
[----:B------:R-:W-:Y:S02]  /*0230*/  VIADD R6, R5, UR9 ;  /* 0x0000000905067c36 */ /* 0x000fe40008000000 */
[----:B------:R-:W-:Y:S01]  /*0240*/  ISETP.GE.U32.AND P1, PT, R2, UR11, PT ;  /* 0x0000000b02007c0c */ /* 0x000fe2000bf26070 */
[----:B0-----:R-:W-:Y:S02]  /*0250*/  ULEA UR4, UR8, UR4, 0x18 ;  /* 0x0000000408047291 */ /* 0x001fe4000f8ec0ff */
[----:B------:R-:W-:Y:S01]  /*0260*/  VIADDMNMX R6, R7, 0xffffffff, R6, PT ;  /* 0xffffffff07067846 */ /* 0x000fe20003800106 */
[----:B------:R-:W-:-:S02]  /*0270*/  UIADD3 UR8, UPT, UPT, UR15, 0x1, UR7 ;  /* 0x000000010f087890 */ /* 0x000fc4000fffe007 */
[----:B------:R-:W-:Y:S01]  /*0280*/  VIADDMNMX R7, R3, -UR15, RZ, !PT ;  /* 0x8000000f03077c46 */ /* 0x000fe2000f8001ff */
[----:B------:R-:W-:Y:S02]  /*0290*/  UIADD3 UR7, UPT, UPT, UR15, UR10, URZ ;  /* 0x0000000a0f077290 */ /* 0x000fe4000fffe0ff */
[----:B------:R-:W-:Y:S01]  /*02a0*/  ULOP3.LUT UR8, UR8, 0xfffffff8, URZ, 0xc0, !UPT ;  /* 0xfffffff808087892 */ /* 0x000fe2000f8ec0ff */
[----:B------:R-:W-:Y:S01]  /*02b0*/  LEA R8, R8, UR4, 0x2 ;  /* 0x0000000408087c11 */ /* 0x000fe2000f8e10ff */
[----:B------:R-:W-:Y:S02]  /*02c0*/  UIADD3 UR10, UPT, UPT, UR7, 0x1, URZ ;  /* 0x00000001070a7890 */ /* 0x000fe4000fffe0ff */
[----:B------:R-:W-:Y:S02]  /*02d0*/  ULOP3.LUT UR20, UR7, 0x1, URZ, 0xc0, !UPT ;  /* 0x0000000107147892 */ /* 0x000fe4000f8ec0ff */
[----:B------:R-:W-:Y:S02]  /*02e0*/  ULOP3.LUT UR22, UR10, 0x7, URZ, 0xc0, !UPT ;  /* 0x000000070a167892 */ /* 0x000fe4000f8ec0ff */
[----:B------:R-:W-:-:S02]  /*02f0*/  ULOP3.LUT UR21, UR10, 0x3, URZ, 0xc0, !UPT ;  /* 0x000000030a157892 */ /* 0x000fc4000f8ec0ff */
[----:B------:R-:W-:Y:S02]  /*0300*/  UIADD3 UR8, UPT, UPT, -UR8, URZ, URZ ;  /* 0x000000ff08087290 */ /* 0x000fe4000fffe1ff */
[----:B------:R-:W-:Y:S02]  /*0310*/  ULOP3.LUT UR10, UR10, 0xfffffff8, URZ, 0xc0, !UPT ;  /* 0xfffffff80a0a7892 */ /* 0x000fe4000f8ec0ff */
[----:B------:R-:W-:Y:S02]  /*0320*/  UIADD3 UR23, UPT, UPT, UR22, -0x1, URZ ;  /* 0xffffffff16177890 */ /* 0x000fe4000fffe0ff */
[----:B------:R-:W-:Y:S01]  /*0330*/  UIADD3 UR24, UPT, UPT, UR21, -0x1, URZ ;  /* 0xffffffff15187890 */ /* 0x000fe2000fffe0ff */
[----:B-1----:R-:W-:-:S11]  /*0340*/  UMOV UR4, URZ ;  /* 0x000000ff00047c82 */ /* 0x002fd60008000000 */
.L_x_55:
[----:B0-----:R-:W0:Y:S01]  /*0350*/  LDC.64 R16, c[0x0][0x3a0] ;  /* 0x0000e800ff107b82 */ /* 0x001e220000000a00 */
[----:B------:R-:W1:Y:S01]  /*0360*/  LDCU UR9, c[0x0][0x3a8] ;  /* 0x00007500ff0977ac */ /* 0x000e620008000800 */
[----:B------:R-:W-:-:S06]  /*0370*/  ISETP.GE.AND P0, PT, R2, UR15, PT ;  /* 0x0000000f02007c0c */ /* 0x000fcc000bf06270 */
[----:B------:R-:W2:Y:S01]  /*0380*/  LDC.64 R14, c[0x0][0x380] ;  /* 0x0000e000ff0e7b82 */ /* 0x000ea20000000a00 */
[----:B0-----:R-:W-:-:S04]  /*0390*/  IMAD R10, R17, UR4, R4 ;  /* 0x00000004110a7c24 */ /* 0x001fc8000f8e0204 */
[C---:B-1----:R-:W-:Y:S02]  /*03a0*/  IMAD R9, R10.reuse, UR9, R3 ;  /* 0x000000090a097c24 */ /* 0x042fe4000f8e0203 */
[C---:B------:R-:W-:Y:S02]  /*03b0*/  @!P0 IMAD R11, R10.reuse, UR9, R7 ;  /* 0x000000090a0b8c24 */ /* 0x040fe4000f8e0207 */
[----:B------:R-:W-:Y:S01]  /*03c0*/  @P1 IMAD R17, R10, UR9, R6 ;  /* 0x000000090a111c24 */ /* 0x000fe2000f8e0206 */
[----:B------:R-:W0:Y:S01]  /*03d0*/  @!P0 S2R R19, SR_CgaCtaId ;  /* 0x0000000000138919 */ /* 0x000e220000008800 */
[--C-:B--2---:R-:W-:Y:S01]  /*03e0*/  IMAD.WIDE R12, R9, 0x4, R14.reuse ;  /* 0x00000004090c7825 */ /* 0x104fe200078e020e */
[----:B------:R-:W-:Y:S01]  /*03f0*/  @!P0 MOV R18, 0x400 ;  /* 0x0000040000128802 */ /* 0x000fe20000000f00 */
[----:B------:R-:W1:Y:S02]  /*0400*/  LDCU UR9, c[0x0][0x3ac] ;  /* 0x00007580ff0977ac */ /* 0x000e640008000800 */
[----:B------:R-:W-:-:S02]  /*0410*/  @!P0 IMAD.WIDE R10, R11, 0x4, R14 ;  /* 0x000000040b0a8825 */ /* 0x000fc400078e020e */
[----:B------:R-:W2:Y:S02]  /*0420*/  LDG.E.CONSTANT R13, desc[UR16][R12.64] ;  /* 0x000000100c0d7981 */ /* 0x000ea4000c1e9900 */
[----:B------:R-:W-:Y:S02]  /*0430*/  @P1 IMAD.WIDE R14, R17, 0x4, R14 ;  /* 0x00000004110e1825 */ /* 0x000fe400078e020e */
[----:B------:R-:W3:Y:S04]  /*0440*/  @!P0 LDG.E.CONSTANT R10, desc[UR16][R10.64] ;  /* 0x000000100a0a8981 */ /* 0x000ee8000c1e9900 */
[----:B------:R-:W4:Y:S01]  /*0450*/  @P1 LDG.E.CONSTANT R14, desc[UR16][R14.64] ;  /* 0x000000100e0e1981 */ /* 0x000f22000c1e9900 */
[----:B------:R-:W-:-:S04]  /*0460*/  @!P0 VIADD R17, R0, UR15 ;  /* 0x0000000f00118c36 */ /* 0x000fc80008000000 */
[----:B------:R-:W-:Y:S01]  /*0470*/  @!P0 IMAD R17, R17, UR6, R2 ;  /* 0x0000000611118c24 */ /* 0x000fe2000f8e0202 */
[----:B0-----:R-:W-:Y:S01]  /*0480*/  @!P0 LEA R18, R19, R18, 0x18 ;  /* 0x0000001213128211 */ /* 0x001fe200078ec0ff */
[----:B------:R-:W-:-:S04]  /*0490*/  IMAD.U32 R19, RZ, RZ, UR15 ;  /* 0x0000000fff137e24 */ /* 0x000fc8000f8e00ff */
[----:B------:R-:W-:Y:S02]  /*04a0*/  @!P0 IMAD R17, R17, 0x4, R18 ;  /* 0x0000000411118824 */ /* 0x000fe400078e0212 */
[----:B------:R-:W-:Y:S01]  /*04b0*/  @P1 IMAD R19, R19, 0x4, R8 ;  /* 0x0000000413131824 */ /* 0x000fe200078e0208 */
[----:B-1----:R-:W-:Y:S02]  /*04c0*/  UISETP.GE.AND UP0, UPT, UR9, -0x1, UPT ;  /* 0xffffffff0900788c */ /* 0x002fe4000bf06270 */
[----:B------:R-:W-:Y:S01]  /*04d0*/  UIADD3 UR4, UPT, UPT, UR4, 0x1, URZ ;  /* 0x0000000104047890 */ /* 0x000fe2000fffe0ff */
[----:B--2---:R0:W-:Y:S04]  /*04e0*/  STS [R8], R13 ;  /* 0x0000000d08007388 */ /* 0x0041e80000000800 */
[----:B---3--:R0:W-:Y:S04]  /*04f0*/  @!P0 STS [R17], R10 ;  /* 0x0000000a11008388 */ /* 0x0081e80000000800 */
[----:B----4-:R0:W-:Y:S01]  /*0500*/  @P1 STS [R19], R14 ;  /* 0x0000000e13001388 */ /* 0x0101e20000000800 */
[----:B------:R-:W-:Y:S06]  /*0510*/  BAR.SYNC.DEFER_BLOCKING 0x0 ;  /* 0x0000000000007b1d */ /* 0x000fec0000010000 */
[----:B------:R0:W1:Y:S01]  /*0520*/  LDS R15, [R8] ;  /* 0x00000000080f7984 */ /* 0x0000620000000800 */
[----:B------:R-:W-:Y:S01]  /*0530*/  ISETP.NE.AND P0, PT, R16, UR4, PT ;  /* 0x0000000410007c0c */ /* 0x000fe2000bf05270 */
[----:B------:R-:W-:-:S12]  /*0540*/  BRA.U !UP0, `(.L_x_41) ;  /* 0x0000000908147547 */ /* 0x000fd8000b800000 */
[----:B0-----:R-:W-:-:S07]  /*0550*/  IMAD.U32 R14, RZ, RZ, UR5 ;  /* 0x00000005ff0e7e24 */ /* 0x001fce000f8e00ff */
.L_x_47:
[----:B------:R-:W0:Y:S01]  /*0560*/  LDCU UR11, c[0x0][0x3ac] ;  /* 0x00007580ff0b77ac */ /* 0x000e220008000800 */
[----:B------:R-:W-:Y:S01]  /*0570*/  IABS R11, UR15 ;  /* 0x0000000f000b7c13 */ /* 0x000fe20008000000 */
[----:B------:R-:W-:-:S03]  /*0580*/  UISETP.GE.U32.AND UP2, UPT, UR7, 0x7, UPT ;  /* 0x000000070700788c */ /* 0x000fc6000bf46070 */
[C---:B------:R-:W-:Y:S01]  /*0590*/  ISETP.NE.AND P2, PT, R14.reuse, R11, PT ;  /* 0x0000000b0e00720c */ /* 0x040fe20003f45270 */
[C---:B------:R-:W-:Y:S01]  /*05a0*/  VIADD R11, R14.reuse, UR15 ;  /* 0x0000000f0e0b7c36 */ /* 0x040fe20008000000 */
[----:B------:R-:W-:Y:S01]  /*05b0*/  UISETP.NE.AND UP1, UPT, UR22, URZ, UPT ;  /* 0x000000ff1600728c */ /* 0x000fe2000bf25270 */
[----:B------:R-:W-:Y:S01]  /*05c0*/  VIADD R14, R14, 0x1 ;  /* 0x000000010e0e7836 */ /* 0x000fe20000000000 */
[----:B------:R-:W-:Y:S01]  /*05d0*/  UMOV UR9, UR5 ;  /* 0x0000000500097c82 */ /* 0x000fe20008000000 */
[C---:B------:R-:W-:Y:S02]  /*05e0*/  IMAD.IADD R18, R11.reuse, 0x1, R0 ;  /* 0x000000010b127824 */ /* 0x040fe400078e0200 */
[----:B0-----:R-:W-:Y:S01]  /*05f0*/  IMAD R16, R11, UR11, RZ ;  /* 0x0000000b0b107c24 */ /* 0x001fe2000f8e02ff */
[----:B------:R-:W-:Y:S06]  /*0600*/  BRA.U !UP2, `(.L_x_42) ;  /* 0x000000010acc7547 */ /* 0x000fec000b800000 */
[----:B------:R-:W0:Y:S01]  /*0610*/  S2UR UR11, SR_CgaCtaId ;  /* 0x00000000000b79c3 */ /* 0x000e220000008800 */
[----:B------:R-:W-:Y:S01]  /*0620*/  UMOV UR9, 0x400 ;  /* 0x0000040000097882 */ /* 0x000fe20000000000 */
[----:B------:R-:W-:Y:S02]  /*0630*/  IMAD R12, R18, UR6, RZ ;  /* 0x00000006120c7c24 */ /* 0x000fe4000f8e02ff */
[----:B------:R-:W-:-:S04]  /*0640*/  IMAD.MOV.U32 R17, RZ, RZ, R16 ;  /* 0x000000ffff117224 */ /* 0x000fc800078e0010 */
[----:B------:R-:W2:Y:S01]  /*0650*/  LDC.64 R10, c[0x0][0x398] ;  /* 0x0000e600ff0a7b82 */ /* 0x000ea20000000a00 */
[----:B0-----:R-:W-:-:S03]  /*0660*/  ULEA UR9, UR11, UR9, 0x18 ;  /* 0x000000090b097291 */ /* 0x001fc6000f8ec0ff */
[----:B------:R-:W-:-:S03]  /*0670*/  UMOV UR11, UR8 ;  /* 0x00000008000b7c82 */ /* 0x000fc60008000000 */
[----:B------:R-:W-:Y:S01]  /*0680*/  LEA R13, R2, UR9, 0x2 ;  /* 0x00000009020d7c11 */ /* 0x000fe2000f8e10ff */
[----:B------:R-:W-:-:S04]  /*0690*/  UMOV UR9, UR5 ;  /* 0x0000000500097c82 */ /* 0x000fc80008000000 */
[----:B------:R-:W-:-:S04]  /*06a0*/  IMAD R12, R12, 0x4, R13 ;  /* 0x000000040c0c7824 */ /* 0x000fc800078e020d */
[----:B------:R-:W-:-:S07]  /*06b0*/  VIADD R19, R12, 0x10 ;  /* 0x000000100c137836 */ /* 0x000fce0000000000 */
.L_x_43:
[----:B--2---:R-:W-:-:S04]  /*06c0*/  IADD3 R12, P3, PT, R17, R10, RZ ;  /* 0x0000000a110c7210 */ /* 0x004fc80007f7e0ff */
        /* <DEDUP_REMOVED lines=39> */
.L_x_42:
[----:B------:R-:W-:Y:S02]  /*0940*/  VIADD R16, R16, UR15 ;  /* 0x0000000f10107c36 */ /* 0x000fe40008000000 */
[----:B------:R-:W-:Y:S01]  /*0950*/  IMAD R18, R18, UR6, R5 ;  /* 0x0000000612127c24 */ /* 0x000fe2000f8e0205 */
[----:B------:R-:W-:Y:S06]  /*0960*/  BRA.U !UP1, `(.L_x_44) ;  /* 0x0000000509087547 */ /* 0x000fec000b800000 */
[----:B------:R-:W-:Y:S02]  /*0970*/  UISETP.GE.U32.AND UP1, UPT, UR23, 0x3, UPT ;  /* 0x000000031700788c */ /* 0x000fe4000bf26070 */
[----:B------:R-:W-:-:S07]  /*0980*/  UISETP.NE.AND UP2, UPT, UR21, URZ, UPT ;  /* 0x000000ff1500728c */ /* 0x000fce000bf45270 */
        /* <DEDUP_REMOVED lines=27> */
.L_x_45:
[----:B------:R-:W-:Y:S05]  /*0b40*/  BRA.U !UP2, `(.L_x_44) ;  /* 0x000000010a907547 */ /* 0x000fea000b800000 */
[----:B------:R-:W-:Y:S02]  /*0b50*/  UISETP.NE.AND UP1, UPT, UR24, URZ, UPT ;  /* 0x000000ff1800728c */ /* 0x000fe4000bf25270 */
[----:B------:R-:W-:-:S07]  /*0b60*/  UISETP.NE.AND UP2, UPT, UR20, URZ, UPT ;  /* 0x000000ff1400728c */ /* 0x000fce000bf45270 */
        /* <DEDUP_REMOVED lines=19> */
.L_x_46:
        /* <DEDUP_REMOVED lines=15> */
.L_x_44:
[----:B------:R-:W-:Y:S05]  /*0d90*/  @P2 BRA `(.L_x_47) ;  /* 0xfffffff400f02947 */ /* 0x000fea000383ffff */
.L_x_41:
[----:B0-----:R-:W0:Y:S01]  /*0da0*/  LDC.64 R12, c[0x0][0x390] ;  /* 0x0000e400ff0c7b82 */ /* 0x001e220000000a00 */
[----:B-1----:R1:W-:Y:S01]  /*0db0*/  STS [R8], R15 ;  /* 0x0000000f08007388 */ /* 0x0023e20000000800 */
[----:B0-----:R-:W-:-:S05]  /*0dc0*/  IMAD.WIDE R12, R9, 0x4, R12 ;  /* 0x00000004090c7825 */ /* 0x001fca00078e020c */
[----:B------:R1:W-:Y:S01]  /*0dd0*/  STG.E desc[UR16][R12.64], R15 ;  /* 0x0000000f0c007986 */ /* 0x0003e2000c101910 */
[----:B------:R-:W-:Y:S06]  /*0de0*/  BAR.SYNC.DEFER_BLOCKING 0x0 ;  /* 0x0000000000007b1d */ /* 0x000fec0000010000 */
[----:B------:R1:W0:Y:S01]  /*0df0*/  LDS R10, [R8] ;  /* 0x00000000080a7984 */ /* 0x0002220000000800 */
[----:B------:R-:W-:Y:S05]  /*0e00*/  BRA.U !UP0, `(.L_x_48) ;  /* 0x00000009081c7547 */ /* 0x000fea000b800000 */
[----:B------:R-:W-:-:S05]  /*0e10*/  UMOV UR9, UR5 ;  /* 0x0000000500097c82 */ /* 0x000fca0008000000 */
.L_x_54:
[----:B------:R-:W2:Y:S01]  /*0e20*/  LDCU UR14, c[0x0][0x3ac] ;  /* 0x00007580ff0e77ac */ /* 0x000ea20008000800 */
[----:B------:R-:W-:Y:S01]  /*0e30*/  IABS R11, UR15 ;  /* 0x0000000f000b7c13 */ /* 0x000fe20008000000 */
[----:B------:R-:W-:-:S03]  /*0e40*/  UISETP.GE.U32.AND UP1, UPT, UR7, 0x7, UPT ;  /* 0x000000070700788c */ /* 0x000fc6000bf26070 */
[----:B------:R-:W-:Y:S01]  /*0e50*/  ISETP.NE.AND P2, PT, R11, UR9, PT ;  /* 0x000000090b007c0c */ /* 0x000fe2000bf45270 */
[----:B------:R-:W-:Y:S02]  /*0e60*/  UIADD3 UR11, UPT, UPT, UR15, UR9, URZ ;  /* 0x000000090f0b7290 */ /* 0x000fe4000fffe0ff */
[----:B------:R-:W-:Y:S02]  /*0e70*/  UISETP.NE.AND UP0, UPT, UR22, URZ, UPT ;  /* 0x000000ff1600728c */ /* 0x000fe4000bf05270 */
[----:B------:R-:W-:Y:S02]  /*0e80*/  UIADD3 UR9, UPT, UPT, UR9, 0x1, URZ ;  /* 0x0000000109097890 */ /* 0x000fe4000fffe0ff */
[----:B-1----:R-:W-:Y:S01]  /*0e90*/  VIADD R12, R0, UR11 ;  /* 0x0000000b000c7c36 */ /* 0x002fe20008000000 */
[----:B------:R-:W-:-:S03]  /*0ea0*/  UMOV UR12, UR5 ;  /* 0x00000005000c7c82 */ /* 0x000fc60008000000 */
[----:B------:R-:W-:Y:S01]  /*0eb0*/  IMAD R11, R12, UR6, R5 ;  /* 0x000000060c0b7c24 */ /* 0x000fe2000f8e0205 */
[----:B--2---:R-:W-:Y:S01]  /*0ec0*/  UIMAD UR14, UR11, UR14, UR15 ;  /* 0x0000000e0b0e72a4 */ /* 0x004fe2000f8e020f */
[----:B------:R-:W-:Y:S11]  /*0ed0*/  BRA.U !UP1, `(.L_x_49) ;  /* 0x0000000109c07547 */ /* 0x000ff6000b800000 */
[----:B------:R-:W1:Y:S01]  /*0ee0*/  S2UR UR12, SR_CgaCtaId ;  /* 0x00000000000c79c3 */ /* 0x000e620000008800 */
[----:B------:R-:W-:Y:S01]  /*0ef0*/  UMOV UR11, 0x400 ;  /* 0x00000400000b7882 */ /* 0x000fe20000000000 */
[----:B------:R-:W2:Y:S01]  /*0f00*/  LDCU.64 UR26, c[0x0][0x398] ;  /* 0x00007300ff1a77ac */ /* 0x000ea20008000a00 */
[----:B-1----:R-:W-:-:S03]  /*0f10*/  ULEA UR13, UR12, UR11, 0x18 ;  /* 0x0000000b0c0d7291 */ /* 0x002fc6000f8ec0ff */
[----:B--2---:R-:W-:-:S09]  /*0f20*/  UMOV UR12, UR5 ;  /* 0x00000005000c7c82 */ /* 0x004fd20008000000 */
.L_x_50:
        /* <DEDUP_REMOVED lines=21> */
[----:B------:R-:W0:Y:S01]  /*1080*/  @P5 LDS R15, [R14] ;  /* 0x000000000e0f5984 */ /* 0x000e220000000800 */
[----:B------:R-:W-:-:S03]  /*1090*/  UISETP.NE.AND UP1, UPT, UR11, UR10, UPT ;  /* 0x0000000a0b00728c */ /* 0x000fc6000bf25270 */
[----:B------:R-:W1:Y:S04]  /*10a0*/  @P6 LDS R17, [R14+0x4] ;  /* 0x000004000e116984 */ /* 0x000e680000000800 */
[----:B------:R-:W2:Y:S04]  /*10b0*/  @P3 LDS R19, [R14+0x8] ;  /* 0x000008000e133984 */ /* 0x000ea80000000800 */
[----:B------:R-:W3:Y:S01]  /*10c0*/  @P4 LDS R21, [R14+0xc] ;  /* 0x00000c000e154984 */ /* 0x000ee20000000800 */
[----:B0-----:R-:W-:Y:S02]  /*10d0*/  @P5 FMNMX R10, R10, R15, PT ;  /* 0x0000000f0a0a5209 */ /* 0x001fe40003800000 */
[----:B------:R-:W-:-:S02]  /*10e0*/  ISETP.NE.AND P5, PT, R18, RZ, PT ;  /* 0x000000ff1200720c */ /* 0x000fc40003fa5270 */
[----:B-1----:R-:W-:Y:S02]  /*10f0*/  @P6 FMNMX R10, R10, R17, PT ;  /* 0x000000110a0a6209 */ /* 0x002fe40003800000 */
        /* <DEDUP_REMOVED lines=14> */
.L_x_49:
[----:B------:R-:W-:Y:S05]  /*11e0*/  BRA.U !UP0, `(.L_x_51) ;  /* 0x0000000508207547 */ /* 0x000fea000b800000 */
[----:B------:R-:W-:Y:S02]  /*11f0*/  UISETP.GE.U32.AND UP0, UPT, UR23, 0x3, UPT ;  /* 0x000000031700788c */ /* 0x000fe4000bf06070 */
[----:B------:R-:W-:-:S07]  /*1200*/  UISETP.NE.AND UP1, UPT, UR21, URZ, UPT ;  /* 0x000000ff1500728c */ /* 0x000fce000bf25270 */
[----:B------:R-:W-:Y:S05]  /*1210*/  BRA.U !UP0, `(.L_x_52) ;  /* 0x0000000108707547 */ /* 0x000fea000b800000 */
[----:B------:R-:W1:Y:S01]  /*1220*/  LDCU.64 UR18, c[0x0][0x398] ;  /* 0x00007300ff1277ac */ /* 0x000e620008000a00 */
[----:B------:R-:W-:-:S04]  /*1230*/  UIADD3 UR11, UPT, UPT, UR14, UR12, URZ ;  /* 0x0000000c0e0b7290 */ /* 0x000fc8000fffe0ff */
[----:B-1----:R-:W-:-:S04]  /*1240*/  UIADD3 UR13, UP0, UPT, UR11, UR18, URZ ;  /* 0x000000120b0d7290 */ /* 0x002fc8000ff1e0ff */
[----:B------:R-:W-:Y:S02]  /*1250*/  ULEA.HI.X.SX32 UR11, UR11, UR19, 0x1, UP0 ;  /* 0x000000130b0b7291 */ /* 0x000fe400080f0eff */
[----:B------:R-:W-:-:S04]  /*1260*/  IMAD.U32 R12, RZ, RZ, UR13 ;  /* 0x0000000dff0c7e24 */ /* 0x000fc8000f8e00ff */
[----:B------:R-:W-:-:S05]  /*1270*/  IMAD.U32 R13, RZ, RZ, UR11 ;  /* 0x0000000bff0d7e24 */ /* 0x000fca000f8e00ff */
[----:B------:R-:W2:Y:S04]  /*1280*/  LDG.E.U8.CONSTANT R17, desc[UR16][R12.64] ;  /* 0x000000100c117981 */ /* 0x000ea8000c1e9100 */
[----:B------:R-:W3:Y:S04]  /*1290*/  LDG.E.U8.CONSTANT R14, desc[UR16][R12.64+0x1] ;  /* 0x000001100c0e7981 */ /* 0x000ee8000c1e9100 */
[----:B------:R-:W4:Y:S04]  /*12a0*/  LDG.E.U8.CONSTANT R15, desc[UR16][R12.64+0x2] ;  /* 0x000002100c0f7981 */ /* 0x000f28000c1e9100 */
[----:B------:R-:W5:Y:S01]  /*12b0*/  LDG.E.U8.CONSTANT R16, desc[UR16][R12.64+0x3] ;  /* 0x000003100c107981 */ /* 0x000f62000c1e9100 */
[----:B------:R-:W1:Y:S01]  /*12c0*/  S2UR UR13, SR_CgaCtaId ;  /* 0x00000000000d79c3 */ /* 0x000e620000008800 */
[----:B------:R-:W-:-:S02]  /*12d0*/  UMOV UR11, 0x400 ;  /* 0x00000400000b7882 */ /* 0x000fc40000000000 */
[----:B-1----:R-:W-:Y:S01]  /*12e0*/  ULEA UR11, UR13, UR11, 0x18 ;  /* 0x0000000b0d0b7291 */ /* 0x002fe2000f8ec0ff */
[----:B--2---:R-:W-:Y:S02]  /*12f0*/  ISETP.NE.AND P3, PT, R17, RZ, PT ;  /* 0x000000ff1100720c */ /* 0x004fe40003f65270 */
[----:B---3--:R-:W-:Y:S01]  /*1300*/  ISETP.NE.AND P4, PT, R14, RZ, PT ;  /* 0x000000ff0e00720c */ /* 0x008fe20003f85270 */
[----:B------:R-:W-:Y:S01]  /*1310*/  VIADD R14, R11, UR12 ;  /* 0x0000000c0b0e7c36 */ /* 0x000fe20008000000 */
[----:B------:R-:W-:Y:S01]  /*1320*/  UIADD3 UR12, UPT, UPT, UR12, 0x4, URZ ;  /* 0x000000040c0c7890 */ /* 0x000fe2000fffe0ff */
[----:B----4-:R-:W-:-:S03]  /*1330*/  ISETP.NE.AND P5, PT, R15, RZ, PT ;  /* 0x000000ff0f00720c */ /* 0x010fc60003fa5270 */
[----:B------:R-:W-:Y:S02]  /*1340*/  LEA R14, R14, UR11, 0x2 ;  /* 0x0000000b0e0e7c11 */ /* 0x000fe4000f8e10ff */
[----:B-----5:R-:W-:-:S03]  /*1350*/  ISETP.NE.AND P6, PT, R16, RZ, PT ;  /* 0x000000ff1000720c */ /* 0x020fc60003fc5270 */
[----:B------:R-:W0:Y:S04]  /*1360*/  @P3 LDS R15, [R14] ;  /* 0x000000000e0f3984 */ /* 0x000e280000000800 */
[----:B------:R-:W1:Y:S04]  /*1370*/  @P4 LDS R13, [R14+0x4] ;  /* 0x000004000e0d4984 */ /* 0x000e680000000800 */
[----:B------:R-:W2:Y:S04]  /*1380*/  @P5 LDS R17, [R14+0x8] ;  /* 0x000008000e115984 */ /* 0x000ea80000000800 */
[----:B------:R-:W3:Y:S01]  /*1390*/  @P6 LDS R19, [R14+0xc] ;  /* 0x00000c000e136984 */ /* 0x000ee20000000800 */
[----:B0-----:R-:W-:-:S04]  /*13a0*/  @P3 FMNMX R10, R10, R15, PT ;  /* 0x0000000f0a0a3209 */ /* 0x001fc80003800000 */
[----:B-1----:R-:W-:-:S04]  /*13b0*/  @P4 FMNMX R10, R10, R13, PT ;  /* 0x0000000d0a0a4209 */ /* 0x002fc80003800000 */
[----:B--2---:R-:W-:-:S04]  /*13c0*/  @P5 FMNMX R10, R10, R17, PT ;  /* 0x000000110a0a5209 */ /* 0x004fc80003800000 */
[----:B---3--:R-:W-:-:S07]  /*13d0*/  @P6 FMNMX R10, R10, R19, PT ;  /* 0x000000130a0a6209 */ /* 0x008fce0003800000 */
.L_x_52:
[----:B------:R-:W-:Y:S05]  /*13e0*/  BRA.U !UP1, `(.L_x_51) ;  /* 0x0000000109a07547 */ /* 0x000fea000b800000 */
[----:B------:R-:W-:Y:S02]  /*13f0*/  UISETP.NE.AND UP0, UPT, UR24, URZ, UPT ;  /* 0x000000ff1800728c */ /* 0x000fe4000bf05270 */
        /* <DEDUP_REMOVED lines=9> */
[----:B------:R-:W3:Y:S01]  /*1490*/  LDG.E.U8.CONSTANT R14, desc[UR16][R12.64+0x1] ;  /* 0x000001100c0e7981 */ /* 0x000ee2000c1e9100 */
[----:B------:R-:W1:Y:S01]  /*14a0*/  S2UR UR13, SR_CgaCtaId ;  /* 0x00000000000d79c3 */ /* 0x000e620000008800 */
[----:B------:R-:W-:Y:S02]  /*14b0*/  UMOV UR11, 0x400 ;  /* 0x00000400000b7882 */ /* 0x000fe40000000000 */
[----:B-1----:R-:W-:Y:S01]  /*14c0*/  ULEA UR11, UR13, UR11, 0x18 ;  /* 0x0000000b0d0b7291 */ /* 0x002fe2000f8ec0ff */
[----:B--2---:R-:W-:Y:S02]  /*14d0*/  ISETP.NE.AND P3, PT, R15, RZ, PT ;  /* 0x000000ff0f00720c */ /* 0x004fe40003f65270 */
[----:B---3--:R-:W-:Y:S01]  /*14e0*/  ISETP.NE.AND P4, PT, R14, RZ, PT ;  /* 0x000000ff0e00720c */ /* 0x008fe20003f85270 */
[----:B------:R-:W-:Y:S01]  /*14f0*/  VIADD R14, R11, UR12 ;  /* 0x0000000c0b0e7c36 */ /* 0x000fe20008000000 */
[----:B------:R-:W-:-:S04]  /*1500*/  UIADD3 UR12, UPT, UPT, UR12, 0x2, URZ ;  /* 0x000000020c0c7890 */ /* 0x000fc8000fffe0ff */
[----:B------:R-:W-:-:S05]  /*1510*/  LEA R14, R14, UR11, 0x2 ;  /* 0x0000000b0e0e7c11 */ /* 0x000fca000f8e10ff */
[----:B------:R-:W0:Y:S04]  /*1520*/  @P3 LDS R15, [R14] ;  /* 0x000000000e0f3984 */ /* 0x000e280000000800 */
[----:B------:R-:W1:Y:S01]  /*1530*/  @P4 LDS R17, [R14+0x4] ;  /* 0x000004000e114984 */ /* 0x000e620000000800 */
[----:B0-----:R-:W-:-:S04]  /*1540*/  @P3 FMNMX R10, R10, R15, PT ;  /* 0x0000000f0a0a3209 */ /* 0x001fc80003800000 */
[----:B-1----:R-:W-:-:S07]  /*1550*/  @P4 FMNMX R10, R10, R17, PT ;  /* 0x000000110a0a4209 */ /* 0x002fce0003800000 */
.L_x_53:
[----:B------:R-:W-:Y:S05]  /*1560*/  BRA.U UP1, `(.L_x_51) ;  /* 0x0000000101407547 */ /* 0x000fea000b800000 */
[----:B------:R-:W1:Y:S01]  /*1570*/  LDCU.64 UR18, c[0x0][0x398] ;  /* 0x00007300ff1277ac */ /* 0x000e620008000a00 */
[----:B------:R-:W-:-:S04]  /*1580*/  UIADD3 UR11, UPT, UPT, UR14, UR12, URZ ;  /* 0x0000000c0e0b7290 */ /* 0x000fc8000fffe0ff */
[----:B-1----:R-:W-:-:S04]  /*1590*/  UIADD3 UR13, UP0, UPT, UR11, UR18, URZ ;  /* 0x000000120b0d7290 */ /* 0x002fc8000ff1e0ff */
[----:B------:R-:W-:Y:S02]  /*15a0*/  ULEA.HI.X.SX32 UR11, UR11, UR19, 0x1, UP0 ;  /* 0x000000130b0b7291 */ /* 0x000fe400080f0eff */
[----:B------:R-:W-:-:S04]  /*15b0*/  IMAD.U32 R12, RZ, RZ, UR13 ;  /* 0x0000000dff0c7e24 */ /* 0x000fc8000f8e00ff */
[----:B------:R-:W-:-:S05]  /*15c0*/  IMAD.U32 R13, RZ, RZ, UR11 ;  /* 0x0000000bff0d7e24 */ /* 0x000fca000f8e00ff */
[----:B------:R-:W2:Y:S02]  /*15d0*/  LDG.E.U8.CONSTANT R12, desc[UR16][R12.64] ;  /* 0x000000100c0c7981 */ /* 0x000ea4000c1e9100 */
[----:B--2---:R-:W-:-:S13]  /*15e0*/  ISETP.NE.AND P3, PT, R12, RZ, PT ;  /* 0x000000ff0c00720c */ /* 0x004fda0003f65270 */
[----:B------:R-:W-:Y:S05]  /*15f0*/  @!P3 BRA `(.L_x_51) ;  /* 0x00000000001cb947 */ /* 0x000fea0003800000 */
[----:B------:R-:W1:Y:S01]  /*1600*/  S2UR UR13, SR_CgaCtaId ;  /* 0x00000000000d79c3 */ /* 0x000e620000008800 */
[----:B------:R-:W-:Y:S01]  /*1610*/  UMOV UR11, 0x400 ;  /* 0x00000400000b7882 */ /* 0x000fe20000000000 */
[----:B------:R-:W-:Y:S01]  /*1620*/  VIADD R11, R11, UR12 ;  /* 0x0000000c0b0b7c36 */ /* 0x000fe20008000000 */
[----:B-1----:R-:W-:-:S06]  /*1630*/  ULEA UR11, UR13, UR11, 0x18 ;  /* 0x0000000b0d0b7291 */ /* 0x002fcc000f8ec0ff */
[----:B------:R-:W-:-:S06]  /*1640*/  LEA R11, R11, UR11, 0x2 ;  /* 0x0000000b0b0b7c11 */ /* 0x000fcc000f8e10ff */
[----:B------:R-:W0:Y:S02]  /*1650*/  LDS R11, [R11] ;  /* 0x000000000b0b7984 */ /* 0x000e240000000800 */
[----:B0-----:R-:W-:-:S07]  /*1660*/  FMNMX R10, R10, R11, PT ;  /* 0x0000000b0a0a7209 */ /* 0x001fce0003800000 */
.L_x_51:
[----:B------:R-:W-:Y:S05]  /*1670*/  @P2 BRA `(.L_x_54) ;  /* 0xfffffff400e82947 */ /* 0x000fea000383ffff */
.L_x_48:
[----:B-1----:R-:W1:Y:S02]  /*1680*/  LDC.64 R12, c[0x0][0x388] ;  /* 0x0000e200ff0c7b82 */ /* 0x002e640000000a00 */
[----:B-1----:R-:W-:-:S05]  /*1690*/  IMAD.WIDE R12, R9, 0x4, R12 ;  /* 0x00000004090c7825 */ /* 0x002fca00078e020c */
[----:B0-----:R0:W-:Y:S01]  /*16a0*/  STG.E desc[UR16][R12.64], R10 ;  /* 0x0000000a0c007986 */ /* 0x0011e2000c101910 */
[----:B------:R-:W-:Y:S06]  /*16b0*/  BAR.SYNC.DEFER_BLOCKING 0x0 ;  /* 0x0000000000007b1d */ /* 0x000fec0000010000 */
[----:B------:R-:W-:Y:S05]  /*16c0*/  @P0 BRA `(.L_x_55) ;  /* 0xffffffec00200947 */ /* 0x000fea000383ffff */
[----:B------:R-:W-:Y:S05]  /*16d0*/  EXIT ;  /* 0x000000000000794d */ /* 0x000fea0003800000 */
.L_x_56:
        /* <DEDUP_REMOVED lines=10> */
.L_x_94:


//--------------------- .text._Z14opening_kernelPKfPfS1_PKhiiii --------------------------
	.section	.text._Z14opening_kernelPKfPfS1_PKhiiii,"ax",@progbits
	.align	128
        .global         _Z14opening_kernelPKfPfS1_PKhiiii
        .type           _Z14opening_kernelPKfPfS1_PKhiiii,@function
        .size           _Z14opening_kernelPKfPfS1_PKhiiii,(.L_x_95 - _Z14opening_kernelPKfPfS1_PKhiiii)
        .other          _Z14opening_kernelPKfPfS1_PKhiiii,@"STO_CUDA_ENTRY STV_DEFAULT"
_Z14opening_kernelPKfPfS1_PKhiiii:
.text._Z14opening_kernelPKfPfS1_PKhiiii:
        /* <DEDUP_REMOVED lines=53> */
.L_x_71:
        /* <DEDUP_REMOVED lines=33> */
.L_x_63:
        /* <DEDUP_REMOVED lines=22> */
.L_x_59:
        /* <DEDUP_REMOVED lines=40> */
.L_x_58:
        /* <DEDUP_REMOVED lines=32> */
.L_x_61:
        /* <DEDUP_REMOVED lines=22> */
.L_x_62:
        /* <DEDUP_REMOVED lines=15> */
.L_x_60:
[----:B------:R-:W-:Y:S05]  /*0d90*/  @P2 BRA `(.L_x_63) ;  /* 0xfffffff400f02947 */ /* 0x000fea000383ffff */
.L_x_57:
        /* <DEDUP_REMOVED lines=8> */
.L_x_70:
        /* <DEDUP_REMOVED lines=17> */
.L_x_66:
        /* <DEDUP_REMOVED lines=26> */
[----:B0-----:R-:W-:Y:S02]  /*10d0*/  @P5 FMNMX R10, R10, R15, !PT ;  /* 0x0000000f0a0a5209 */ /* 0x001fe40007800000 */
[----:B------:R-:W-:-:S02]  /*10e0*/  ISETP.NE.AND P5, PT, R18, RZ, PT ;  /* 0x000000ff1200720c */ /* 0x000fc40003fa5270 */
[----:B-1----:R-:W-:Y:S02]  /*10f0*/  @P6 FMNMX R10, R10, R17, !PT ;  /* 0x000000110a0a6209 */ /* 0x002fe40007800000 */
        /* <DEDUP_REMOVED lines=14> */
.L_x_65:
        /* <DEDUP_REMOVED lines=28> */
[----:B0-----:R-:W-:-:S04]  /*13a0*/  @P3 FMNMX R10, R10, R15, !PT ;  /* 0x0000000f0a0a3209 */ /* 0x001fc80007800000 */
[----:B-1----:R-:W-:-:S04]  /*13b0*/  @P4 FMNMX R10, R10, R13, !PT ;  /* 0x0000000d0a0a4209 */ /* 0x002fc80007800000 */
[----:B--2---:R-:W-:-:S04]  /*13c0*/  @P5 FMNMX R10, R10, R17, !PT ;  /* 0x000000110a0a5209 */ /* 0x004fc80007800000 */
[----:B---3--:R-:W-:-:S07]  /*13d0*/  @P6 FMNMX R10, R10, R19, !PT ;  /* 0x000000130a0a6209 */ /* 0x008fce0007800000 */
.L_x_68:
        /* <DEDUP_REMOVED lines=22> */
[----:B0-----:R-:W-:-:S04]  /*1540*/  @P3 FMNMX R10, R10, R15, !PT ;  /* 0x0000000f0a0a3209 */ /* 0x001fc80007800000 */
[----:B-1----:R-:W-:-:S07]  /*1550*/  @P4 FMNMX R10, R10, R17, !PT ;  /* 0x000000110a0a4209 */ /* 0x002fce0007800000 */
.L_x_69:
        /* <DEDUP_REMOVED lines=16> */
[----:B0-----:R-:W-:-:S07]  /*1660*/  FMNMX R10, R10, R11, !PT ;  /* 0x0000000b0a0a7209 */ /* 0x001fce0007800000 */
.L_x_67:
[----:B------:R-:W-:Y:S05]  /*1670*/  @P2 BRA `(.L_x_70) ;  /* 0xfffffff400e82947 */ /* 0x000fea000383ffff */
.L_x_64:
[----:B-1----:R-:W1:Y:S02]  /*1680*/  LDC.64 R12, c[0x0][0x388] ;  /* 0x0000e200ff0c7b82 */ /* 0x002e640000000a00 */
[----:B-1----:R-:W-:-:S05]  /*1690*/  IMAD.WIDE R12, R9, 0x4, R12 ;  /* 0x00000004090c7825 */ /* 0x002fca00078e020c */
[----:B0-----:R0:W-:Y:S01]  /*16a0*/  STG.E desc[UR16][R12.64], R10 ;  /* 0x0000000a0c007986 */ /* 0x0011e2000c101910 */
[----:B------:R-:W-:Y:S06]  /*16b0*/  BAR.SYNC.DEFER_BLOCKING 0x0 ;  /* 0x0000000000007b1d */ /* 0x000fec0000010000 */
[----:B------:R-:W-:Y:S05]  /*16c0*/  @P0 BRA `(.L_x_71) ;  /* 0xffffffec00200947 */ /* 0x000fea000383ffff */
[----:B------:R-:W-:Y:S05]  /*16d0*/  EXIT ;  /* 0x000000000000794d */ /* 0x000fea0003800000 */
.L_x_72:
        /* <DEDUP_REMOVED lines=10> */
.L_x_95:


//--------------------- .text._Z15dilation_kernelPKfPfPKhiiii --------------------------
	.section	.text._Z15dilation_kernelPKfPfPKhiiii,"ax",@progbits
	.align	128
        .global         _Z15dilation_kernelPKfPfPKhiiii
        .type           _Z15dilation_kernelPKfPfPKhiiii,@function
        .size           _Z15dilation_kernelPKfPfPKhiiii,(.L_x_96 - _Z15dilation_kernelPKfPfPKhiiii)
        .other          _Z15dilation_kernelPKfPfPKhiiii,@"STO_CUDA_ENTRY STV_DEFAULT"
_Z15dilation_kernelPKfPfPKhiiii:
.text._Z15dilation_kernelPKfPfPKhiiii:
[----:B------:R-:W-:Y:S01]  /*0000*/  LDC R1, c[0x0][0x37c] ;  /* 0x0000df00ff017b82 */ /* 0x000fe20000000800 */
[----:B------:R-:W0:Y:S07]  /*0010*/  S2R R8, SR_TID.Y ;  /* 0x0000000000087919 */ /* 0x000e2e0000002200 */
[----:B------:R-:W1:Y:S01]  /*0020*/  S2UR UR6, SR_CTAID.Y ;  /* 0x00000000000679c3 */ /* 0x000e620000002600 */
[----:B------:R-:W2:Y:S01]  /*0030*/  LDCU UR10, c[0x0][0x360] ;  /* 0x00006c00ff0a77ac */ /* 0x000ea20008000800 */
[----:B------:R-:W3:Y:S01]  /*0040*/  S2R R11, SR_TID.X ;  /* 0x00000000000b7919 */ /* 0x000ee20000002100 */
[----:B------:R-:W1:Y:S05]  /*0050*/  LDCU UR11, c[0x0][0x364] ;  /* 0x00006c80ff0b77ac */ /* 0x000e6a0008000800 */
[----:B------:R-:W2:Y:S08]  /*0060*/  S2UR UR5, SR_CTAID.X ;  /* 0x00000000000579c3 */ /* 0x000eb00000002500 */
[----:B------:R-:W4:Y:S08]  /*0070*/  LDC R9, c[0x0][0x39c] ;  /* 0x0000e700ff097b82 */ /* 0x000f300000000800 */
[----:B------:R-:W5:Y:S01]  /*0080*/  LDC R10, c[0x0][0x3a0] ;  /* 0x0000e800ff0a7b82 */ /* 0x000f620000000800 */
[----:B-1----:R-:W-:-:S06]  /*0090*/  UIMAD UR6, UR6, UR11, URZ ;  /* 0x0000000b060672a4 */ /* 0x002fcc000f8e02ff */
[----:B0-----:R-:W-:Y:S01]  /*00a0*/  VIADD R2, R8, UR6 ;  /* 0x0000000608027c36 */ /* 0x001fe20008000000 */
[----:B--2---:R-:W-:-:S06]  /*00b0*/  UIMAD UR5, UR5, UR10, URZ ;  /* 0x0000000a050572a4 */ /* 0x004fcc000f8e02ff */
[----:B---3--:R-:W-:Y:S01]  /*00c0*/  VIADD R3, R11, UR5 ;  /* 0x000000050b037c36 */ /* 0x008fe20008000000 */
[----:B----4-:R-:W-:-:S04]  /*00d0*/  ISETP.GE.AND P0, PT, R2, R9, PT ;  /* 0x000000090200720c */ /* 0x010fc80003f06270 */
[----:B-----5:R-:W-:-:S13]  /*00e0*/  ISETP.GE.OR P0, PT, R3, R10, P0 ;  /* 0x0000000a0300720c */ /* 0x020fda0000706670 */
[----:B------:R-:W-:Y:S05]  /*00f0*/  @P0 EXIT ;  /* 0x000000000000094d */ /* 0x000fea0003800000 */
[----:B------:R-:W0:Y:S08]  /*0100*/  LDC R4, c[0x0][0x398] ;  /* 0x0000e600ff047b82 */ /* 0x000e300000000800 */
[----:B------:R-:W1:Y:S01]  /*0110*/  LDC R0, c[0x0][0x3a4] ;  /* 0x0000e900ff007b82 */ /* 0x000e620000000800 */
[----:B0-----:R-:W-:-:S13]  /*0120*/  ISETP.GE.AND P0, PT, R4, 0x1, PT ;  /* 0x000000010400780c */ /* 0x001fda0003f06270 */
[----:B-1----:R-:W-:Y:S05]  /*0130*/  @!P0 EXIT ;  /* 0x000000000000894d */ /* 0x002fea0003800000 */
[----:B------:R-:W-:Y:S01]  /*0140*/  LEA.HI R0, R0, R0, RZ, 0x1 ;  /* 0x0000000000007211 */ /* 0x000fe200078f08ff */
[----:B------:R-:W0:Y:S01]  /*0150*/  S2UR UR7, SR_CgaCtaId ;  /* 0x00000000000779c3 */ /* 0x000e220000008800 */
[----:B------:R-:W-:Y:S01]  /*0160*/  UMOV UR4, 0x400 ;  /* 0x0000040000047882 */ /* 0x000fe20000000000 */
[----:B------:R-:W1:Y:S01]  /*0170*/  LDCU.64 UR8, c[0x0][0x358] ;  /* 0x00006b00ff0877ac */ /* 0x000e620008000a00 */
[----:B------:R-:W-:-:S04]  /*0180*/  SHF.R.S32.HI R4, RZ, 0x1, R0 ;  /* 0x00000001ff047819 */ /* 0x000fc80000011400 */
[C---:B------:R-:W-:Y:S01]  /*0190*/  IADD3 R7, PT, PT, -R4.reuse, UR11, RZ ;  /* 0x0000000b04077c10 */ /* 0x040fe2000fffe1ff */
[C---:B------:R-:W-:Y:S01]  /*01a0*/  IMAD.IADD R5, R4.reuse, 0x1, R8 ;  /* 0x0000000104057824 */ /* 0x040fe200078e0208 */
[----:B------:R-:W-:Y:S02]  /*01b0*/  IADD3 R6, PT, PT, -R4, UR10, RZ ;  /* 0x0000000a04067c10 */ /* 0x000fe4000fffe1ff */
[----:B------:R-:W-:Y:S01]  /*01c0*/  ISETP.GE.U32.AND P0, PT, R8, R7, PT ;  /* 0x000000070800720c */ /* 0x000fe20003f06070 */
[----:B------:R-:W-:Y:S01]  /*01d0*/  VIADD R5, R5, UR6 ;  /* 0x0000000605057c36 */ /* 0x000fe20008000000 */
[----:B------:R-:W-:Y:S01]  /*01e0*/  ISETP.GE.U32.AND P1, PT, R11, R6, PT ;  /* 0x000000060b00720c */ /* 0x000fe20003f26070 */
[----:B------:R-:W-:Y:S01]  /*01f0*/  IMAD.IADD R6, R4, 0x1, R11 ;  /* 0x0000000104067824 */ /* 0x000fe200078e020b */
[----:B------:R-:W-:Y:S02]  /*0200*/  IABS R13, R4 ;  /* 0x00000004000d7213 */ /* 0x000fe40000000000 */
[----:B------:R-:W-:Y:S01]  /*0210*/  VIADDMNMX R8, R9, 0xffffffff, R5, PT ;  /* 0xffffffff09087846 */ /* 0x000fe20003800105 */
[----:B------:R-:W-:-:S02]  /*0220*/  IMAD.MOV R5, RZ, RZ, -R4 ;  /* 0x000000ffff057224 */ /* 0x000fc400078e0a04 */
[----:B------:R-:W-:Y:S02]  /*0230*/  VIADD R6, R6, UR5 ;  /* 0x0000000506067c36 */ /* 0x000fe40008000000 */
[----:B------:R-:W-:Y:S01]  /*0240*/  IMAD R7, R8, R10, R3 ;  /* 0x0000000a08077224 */ /* 0x000fe200078e0203 */
[----:B------:R-:W-:Y:S01]  /*0250*/  VIMNMX R9, PT, PT, R4, R5, !PT ;  /* 0x0000000504097248 */ /* 0x000fe20007fe0100 */
[----:B0-----:R-:W-:Y:S01]  /*0260*/  ULEA UR4, UR7, UR4, 0x18 ;  /* 0x0000000407047291 */ /* 0x001fe2000f8ec0ff */
[----:B------:R-:W-:Y:S01]  /*0270*/  VIADDMNMX R6, R10, 0xffffffff, R6, PT ;  /* 0xffffffff0a067846 */ /* 0x000fe20003800106 */
[C---:B------:R-:W-:Y:S01]  /*0280*/  IMAD.IADD R8, R4.reuse, 0x1, R13 ;  /* 0x0000000104087824 */ /* 0x040fe200078e020d */
[----:B------:R-:W-:Y:S02]  /*0290*/  IADD3 R10, PT, PT, R4, 0x1, R9 ;  /* 0x00000001040a7810 */ /* 0x000fe40007ffe009 */
[----:B------:R-:W-:Y:S01]  /*02a0*/  LOP3.LUT R9, R0, 0xfffffffe, RZ, 0xc0, !PT ;  /* 0xfffffffe00097812 */ /* 0x000fe200078ec0ff */
[----:B------:R-:W-:Y:S01]  /*02b0*/  VIADD R12, R8, 0x1 ;  /* 0x00000001080c7836 */ /* 0x000fe20000000000 */
[----:B------:R-:W-:Y:S01]  /*02c0*/  LEA R0, R11, UR4, 0x2 ;  /* 0x000000040b007c11 */ /* 0x000fe2000f8e10ff */
[----:B------:R-:W-:Y:S01]  /*02d0*/  UMOV UR4, URZ ;  /* 0x000000ff00047c82 */ /* 0x000fe20008000000 */
[----:B------:R-:W-:Y:S01]  /*02e0*/  LOP3.LUT R11, R10, 0xfffffff8, RZ, 0xc0, !PT ;  /* 0xfffffff80a0b7812 */ /* 0x000fe200078ec0ff */
[----:B------:R-:W-:Y:S01]  /*02f0*/  VIADD R9, R9, UR10 ;  /* 0x0000000a09097c36 */ /* 0x000fe20008000000 */
[----:B------:R-:W-:Y:S01]  /*0300*/  LOP3.LUT R12, R12, 0x7, RZ, 0xc0, !PT ;  /* 0x000000070c0c7812 */ /* 0x000fe200078ec0ff */
[----:B------:R-:W-:-:S02]  /*0310*/  VIADD R10, R0, 0x10 ;  /* 0x00000010000a7836 */ /* 0x000fc40000000000 */
[----:B-1----:R-:W-:-:S07]  /*0320*/  IMAD.MOV R11, RZ, RZ, -R11 ;  /* 0x000000ffff0b7224 */ /* 0x002fce00078e0a0b */
.L_x_80:
[----:B0-----:R-:W0:Y:S01]  /*0330*/  S2R R17, SR_TID.X ;  /* 0x0000000000117919 */ /* 0x001e220000002100 */
[----:B------:R-:W1:Y:S01]  /*0340*/  LDCU UR6, c[0x0][0x3a0] ;  /* 0x00007400ff0677ac */ /* 0x000e620008000800 */
[----:B------:R-:W2:Y:S01]  /*0350*/  LDC R21, c[0x0][0x3a0] ;  /* 0x0000e800ff157b82 */ /* 0x000ea20000000800 */
[-C--:B------:R-:W-:Y:S01]  /*0360*/  VIADDMNMX R16, R2, -R4.reuse, RZ, !PT ;  /* 0x8000000402107246 */ /* 0x080fe200078001ff */
[----:B------:R-:W3:Y:S01]  /*0370*/  S2R R13, SR_TID.Y ;  /* 0x00000000000d7919 */ /* 0x000ee20000002200 */
[----:B------:R-:W4:Y:S01]  /*0380*/  LDCU UR5, c[0x0][0x39c] ;  /* 0x00007380ff0577ac */ /* 0x000f220008000800 */
[----:B------:R-:W-:-:S04]  /*0390*/  VIADDMNMX R0, R3, -R4, RZ, !PT ;  /* 0x8000000403007246 */ /* 0x000fc800078001ff */
[----:B------:R-:W5:Y:S01]  /*03a0*/  LDC.64 R14, c[0x0][0x380] ;  /* 0x0000e000ff0e7b82 */ /* 0x000f620000000a00 */
[----:B-1----:R-:W-:Y:S01]  /*03b0*/  IMAD R19, R16, UR6, R3 ;  /* 0x0000000610137c24 */ /* 0x002fe2000f8e0203 */
[----:B----4-:R-:W-:-:S04]  /*03c0*/  UIMAD UR5, UR5, UR6, URZ ;  /* 0x00000006050572a4 */ /* 0x010fc8000f8e02ff */
[----:B------:R-:W-:Y:S01]  /*03d0*/  UIMAD UR5, UR5, UR4, URZ ;  /* 0x00000004050572a4 */ /* 0x000fe2000f8e02ff */
[----:B0-----:R-:W-:-:S05]  /*03e0*/  ISETP.GE.AND P2, PT, R17, R4, PT ;  /* 0x000000041100720c */ /* 0x001fca0003f46270 */
[----:B--2---:R-:W-:Y:S02]  /*03f0*/  IMAD R21, R2, R21, UR5 ;  /* 0x0000000502157e24 */ /* 0x004fe4000f8e0215 */
[----:B------:R-:W-:Y:S01]  /*0400*/  @P0 VIADD R27, R7, UR5 ;  /* 0x00000005071b0c36 */ /* 0x000fe20008000000 */
[----:B---3--:R-:W-:Y:S01]  /*0410*/  ISETP.GE.AND P3, PT, R13, R4, PT ;  /* 0x000000040d00720c */ /* 0x008fe20003f66270 */
[----:B------:R-:W-:-:S04]  /*0420*/  IMAD.IADD R16, R3, 0x1, R21 ;  /* 0x0000000103107824 */ /* 0x000fc800078e0215 */
[----:B-----5:R-:W-:-:S04]  /*0430*/  IMAD.WIDE R24, R16, 0x4, R14 ;  /* 0x0000000410187825 */ /* 0x020fc800078e020e */
[--C-:B------:R-:W-:Y:S02]  /*0440*/  @!P2 IMAD.IADD R23, R0, 0x1, R21.reuse ;  /* 0x000000010017a824 */ /* 0x100fe400078e0215 */
[----:B------:R-:W-:Y:S01]  /*0450*/  @P1 IMAD.IADD R21, R6, 0x1, R21 ;  /* 0x0000000106151824 */ /* 0x000fe200078e0215 */
[----:B------:R0:W2:Y:S01]  /*0460*/  LDG.E.CONSTANT R24, desc[UR8][R24.64] ;  /* 0x0000000818187981 */ /* 0x0000a2000c1e9900 */
[----:B------:R-:W-:Y:S02]  /*0470*/  @!P3 VIADD R19, R19, UR5 ;  /* 0x000000051313bc36 */ /* 0x000fe40008000000 */
[----:B------:R-:W-:-:S04]  /*0480*/  @!P2 IMAD.WIDE R22, R23, 0x4, R14 ;  /* 0x000000041716a825 */ /* 0x000fc800078e020e */
[--C-:B------:R-:W-:Y:S02]  /*0490*/  @P1 IMAD.WIDE R20, R21, 0x4, R14.reuse ;  /* 0x0000000415141825 */ /* 0x100fe400078e020e */
[----:B------:R-:W3:Y:S02]  /*04a0*/  @!P2 LDG.E.CONSTANT R22, desc[UR8][R22.64] ;  /* 0x000000081616a981 */ /* 0x000ee4000c1e9900 */
[--C-:B------:R-:W-:Y:S02]  /*04b0*/  @!P3 IMAD.WIDE R18, R19, 0x4, R14.reuse ;  /* 0x000000041312b825 */ /* 0x100fe400078e020e */
[----:B------:R-:W4:Y:S02]  /*04c0*/  @P1 LDG.E.CONSTANT R20, desc[UR8][R20.64] ;  /* 0x0000000814141981 */ /* 0x000f24000c1e9900 */
[----:B------:R-:W-:Y:S02]  /*04d0*/  @P0 IMAD.WIDE R14, R27, 0x4, R14 ;  /* 0x000000041b0e0825 */ /* 0x000fe400078e020e */
[----:B------:R1:W5:Y:S04]  /*04e0*/  @!P3 LDG.E.CONSTANT R18, desc[UR8][R18.64] ;  /* 0x000000081212b981 */ /* 0x000368000c1e9900 */
[----:B------:R1:W5:Y:S01]  /*04f0*/  @P0 LDG.E.CONSTANT R14, desc[UR8][R14.64] ;  /* 0x000000080e0e0981 */ /* 0x000362000c1e9900 */
[----:B------:R-:W1:Y:S01]  /*0500*/  S2UR UR6, SR_CgaCtaId ;  /* 0x00000000000679c3 */ /* 0x000e620000008800 */
[C---:B------:R-:W-:Y:S01]  /*0510*/  IMAD.IADD R26, R4.reuse, 0x1, R13 ;  /* 0x00000001041a7824 */ /* 0x040fe200078e020d */
[----:B------:R-:W-:Y:S01]  /*0520*/  UMOV UR5, 0x400 ;  /* 0x0000040000057882 */ /* 0x000fe20000000000 */
[----:B------:R-:W-:-:S04]  /*0530*/  IMAD.IADD R0, R4, 0x1, R17 ;  /* 0x0000000104007824 */ /* 0x000fc800078e0211 */
[CC--:B------:R-:W-:Y:S02]  /*0540*/  IMAD R27, R9.reuse, R26.reuse, R0 ;  /* 0x0000001a091b7224 */ /* 0x0c0fe400078e0200 */
[----:B0-----:R-:W-:Y:S02]  /*0550*/  IMAD.IADD R25, R4, 0x1, R26 ;  /* 0x0000000104197824 */ /* 0x001fe400078e021a */
[C---:B------:R-:W-:Y:S02]  /*0560*/  IMAD R26, R9.reuse, R26, R17 ;  /* 0x0000001a091a7224 */ /* 0x040fe400078e0211 */
[C-C-:B------:R-:W-:Y:S02]  /*0570*/  IMAD R17, R9.reuse, R13, R0.reuse ;  /* 0x0000000d09117224 */ /* 0x140fe400078e0200 */
[----:B------:R-:W-:Y:S01]  /*0580*/  IMAD R25, R9, R25, R0 ;  /* 0x0000001909197224 */ /* 0x000fe200078e0200 */
[----:B-1----:R-:W-:Y:S01]  /*0590*/  ULEA UR5, UR6, UR5, 0x18 ;  /* 0x0000000506057291 */ /* 0x002fe2000f8ec0ff */
[----:B------:R-:W0:Y:S05]  /*05a0*/  LDCU UR6, c[0x0][0x3a4] ;  /* 0x00007480ff0677ac */ /* 0x000e2a0008000800 */
[----:B------:R-:W-:-:S02]  /*05b0*/  LEA R27, R27, UR5, 0x2 ;  /* 0x000000051b1b7c11 */ /* 0x000fc4000f8e10ff */
[----:B------:R-:W-:Y:S02]  /*05c0*/  LEA R19, R26, UR5, 0x2 ;  /* 0x000000051a137c11 */ /* 0x000fe4000f8e10ff */
[----:B------:R-:W-:Y:S01]  /*05d0*/  LEA R17, R17, UR5, 0x2 ;  /* 0x0000000511117c11 */ /* 0x000fe2000f8e10ff */
[----:B------:R-:W-:Y:S01]  /*05e0*/  IMAD R15, R4, 0x4, R27 ;  /* 0x00000004040f7824 */ /* 0x000fe200078e021b */
[----:B------:R-:W-:Y:S01]  /*05f0*/  LEA R25, R25, UR5, 0x2 ;  /* 0x0000000519197c11 */ /* 0x000fe2000f8e10ff */
[----:B------:R-:W1:Y:S01]  /*0600*/  LDCU UR5, c[0x0][0x398] ;  /* 0x00007300ff0577ac */ /* 0x000e620008000800 */
[----:B0-----:R-:W-:Y:S02]  /*0610*/  UISETP.GE.AND UP0, UPT, UR6, -0x1, UPT ;  /* 0xffffffff0600788c */ /* 0x001fe4000bf06270 */
[----:B------:R-:W-:-:S04]  /*0620*/  UIADD3 UR4, UPT, UPT, UR4, 0x1, URZ ;  /* 0x0000000104047890 */ /* 0x000fc8000fffe0ff */
[----:B-1----:R-:W-:Y:S01]  /*0630*/  UISETP.NE.AND UP1, UPT, UR4, UR5, UPT ;  /* 0x000000050400728c */ /* 0x002fe2000bf25270 */
[----:B--2---:R0:W-:Y:S04]  /*0640*/  STS [R27], R24 ;  /* 0x000000181b007388 */ /* 0x0041e80000000800 */
[----:B---3--:R0:W-:Y:S04]  /*0650*/  @!P2 STS [R19], R22 ;  /* 0x000000161300a388 */ /* 0x0081e80000000800 */
[----:B----4-:R0:W-:Y:S04]  /*0660*/  @P1 STS [R15], R20 ;  /* 0x000000140f001388 */ /* 0x0101e80000000800 */
[----:B-----5:R0:W-:Y:S04]  /*0670*/  @!P3 STS [R17], R18 ;  /* 0x000000121100b388 */ /* 0x0201e80000000800 */
[----:B------:R0:W-:Y:S01]  /*0680*/  @P0 STS [R25], R14 ;  /* 0x0000000e19000388 */ /* 0x0001e20000000800 */
[----:B------:R-:W-:Y:S06]  /*0690*/  BAR.SYNC.DEFER_BLOCKING 0x0 ;  /* 0x0000000000007b1d */ /* 0x000fec0000010000 */
[----:B------:R0:W1:Y:S01]  /*06a0*/  LDS R0, [R27] ;  /* 0x000000001b007984 */ /* 0x0000620000000800 */
[----:B------:R-:W-:Y:S05]  /*06b0*/  BRA.U !UP0, `(.L_x_73) ;  /* 0x0000000908147547 */ /* 0x000fea000b800000 */
[----:B0-----:R-:W-:-:S07]  /*06c0*/  IMAD.MOV.U32 R17, RZ, RZ, R5 ;  /* 0x000000ffff117224 */ /* 0x001fce00078e0005 */
.L_x_79:
[----:B------:R-:W0:Y:S01]  /*06d0*/  S2R R15, SR_TID.X ;  /* 0x00000000000f7919 */ /* 0x000e220000002100 */
[----:B------:R-:W2:Y:S01]  /*06e0*/  LDCU UR5, c[0x0][0x3a4] ;  /* 0x00007480ff0577ac */ /* 0x000ea20008000800 */
[----:B------:R-:W-:Y:S01]  /*06f0*/  ISETP.GE.U32.AND P4, PT, R8, 0x7, PT ;  /* 0x000000070800780c */ /* 0x000fe20003f86070 */
[----:B------:R-:W-:Y:S01]  /*0700*/  IMAD.MOV.U32 R19, RZ, RZ, R5 ;  /* 0x000000ffff137224 */ /* 0x000fe200078e0005 */
[----:B------:R-:W-:Y:S02]  /*0710*/  IABS R14, R4 ;  /* 0x00000004000e7213 */ /* 0x000fe40000000000 */
[----:B------:R-:W-:Y:S02]  /*0720*/  ISETP.NE.AND P3, PT, R12, RZ, PT ;  /* 0x000000ff0c00720c */ /* 0x000fe40003f65270 */
[----:B------:R-:W-:Y:S01]  /*0730*/  ISETP.NE.AND P2, PT, R17, R14, PT ;  /* 0x0000000e1100720c */ /* 0x000fe20003f45270 */
[----:B------:R-:W-:-:S04]  /*0740*/  IMAD.IADD R14, R4, 0x1, R17 ;  /* 0x00000001040e7824 */ /* 0x000fc800078e0211 */
[C---:B------:R-:W-:Y:S02]  /*0750*/  IMAD.IADD R20, R14.reuse, 0x1, R13 ;  /* 0x000000010e147824 */ /* 0x040fe400078e020d */
[----:B--2---:R-:W-:Y:S02]  /*0760*/  IMAD R23, R14, UR5, RZ ;  /* 0x000000050e177c24 */ /* 0x004fe4000f8e02ff */
[----:B0-----:R-:W-:-:S04]  /*0770*/  IMAD.IADD R15, R4, 0x1, R15 ;  /* 0x00000001040f7824 */ /* 0x001fc800078e020f */
[----:B------:R-:W-:Y:S01]  /*0780*/  IMAD R18, R9, R20, R15 ;  /* 0x0000001409127224 */ /* 0x000fe200078e020f */
[----:B------:R-:W-:Y:S06]  /*0790*/  @!P4 BRA `(.L_x_74) ;  /* 0x0000000000b8c947 */ /* 0x000fec0003800000 */
[----:B------:R-:W-:Y:S02]  /*07a0*/  IMAD R15, R9, R20, RZ ;  /* 0x00000014090f7224 */ /* 0x000fe400078e02ff */
[----:B------:R-:W-:Y:S02]  /*07b0*/  IMAD.MOV.U32 R21, RZ, RZ, R23 ;  /* 0x000000ffff157224 */ /* 0x000fe400078e0017 */
[----:B------:R-:W-:Y:S02]  /*07c0*/  IMAD.MOV.U32 R20, RZ, RZ, R11 ;  /* 0x000000ffff147224 */ /* 0x000fe400078e000b */
[----:B------:R-:W-:Y:S02]  /*07d0*/  IMAD.MOV.U32 R19, RZ, RZ, R5 ;  /* 0x000000ffff137224 */ /* 0x000fe400078e0005 */
[----:B------:R-:W-:-:S07]  /*07e0*/  IMAD R22, R15, 0x4, R10 ;  /* 0x000000040f167824 */ /* 0x000fce00078e020a */
.L_x_75:
[----:B------:R-:W0:Y:S02]  /*07f0*/  LDC.64 R14, c[0x0][0x390] ;  /* 0x0000e400ff0e7b82 */ /* 0x000e240000000a00 */
[----:B0-----:R-:W-:-:S04]  /*0800*/  IADD3 R14, P4, PT, R21, R14, RZ ;  /* 0x0000000e150e7210 */ /* 0x001fc80007f9e0ff */
[----:B------:R-:W-:-:S05]  /*0810*/  LEA.HI.X.SX32 R15, R21, R15, 0x1, P4 ;  /* 0x0000000f150f7211 */ /* 0x000fca00020f0eff */
[----:B------:R-:W2:Y:S04]  /*0820*/  LDG.E.U8.CONSTANT R27, desc[UR8][R14.64] ;  /* 0x000000080e1b7981 */ /* 0x000ea8000c1e9100 */
[----:B------:R-:W3:Y:S04]  /*0830*/  LDG.E.U8.CONSTANT R26, desc[UR8][R14.64+0x1] ;  /* 0x000001080e1a7981 */ /* 0x000ee8000c1e9100 */
[----:B------:R-:W4:Y:S04]  /*0840*/  LDG.E.U8.CONSTANT R25, desc[UR8][R14.64+0x2] ;  /* 0x000002080e197981 */ /* 0x000f28000c1e9100 */
[----:B------:R-:W5:Y:S04]  /*0850*/  LDG.E.U8.CONSTANT R24, desc[UR8][R14.64+0x3] ;  /* 0x000003080e187981 */ /* 0x000f68000c1e9100 */
[----:B------:R0:W4:Y:S01]  /*0860*/  LDG.E.U8.CONSTANT R28, desc[UR8][R14.64+0x7] ;  /* 0x000007080e1c7981 */ /* 0x000122000c1e9100 */
[----:B--2---:R-:W-:-:S02]  /*0870*/  ISETP.NE.AND P4, PT, R27, RZ, PT ;  /* 0x000000ff1b00720c */ /* 0x004fc40003f85270 */
[----:B---3--:R-:W-:Y:S02]  /*0880*/  ISETP.NE.AND P5, PT, R26, RZ, PT ;  /* 0x000000ff1a00720c */ /* 0x008fe40003fa5270 */
[----:B------:R-:W2:Y:S09]  /*0890*/  LDG.E.U8.CONSTANT R26, desc[UR8][R14.64+0x4] ;  /* 0x000004080e1a7981 */ /* 0x000eb2000c1e9100 */
[----:B------:R-:W1:Y:S02]  /*08a0*/  @P4 LDS R27, [R22+-0x10] ;  /* 0xfffff000161b4984 */ /* 0x000e640000000800 */
[----:B-1----:R-:W-:-:S02]  /*08b0*/  @P4 FMNMX R0, R0, R27, !PT ;  /* 0x0000001b00004209 */ /* 0x002fc40007800000 */
[----:B------:R-:W1:Y:S01]  /*08c0*/  @P5 LDS R27, [R22+-0xc] ;  /* 0xfffff400161b5984 */ /* 0x000e620000000800 */
[----:B-----5:R-:W-:-:S03]  /*08d0*/  ISETP.NE.AND P6, PT, R24, RZ, PT ;  /* 0x000000ff1800720c */ /* 0x020fc60003fc5270 */
[----:B------:R-:W3:Y:S01]  /*08e0*/  LDG.E.U8.CONSTANT R24, desc[UR8][R14.64+0x6] ;  /* 0x000006080e187981 */ /* 0x000ee2000c1e9100 */
[----:B-1----:R-:W-:Y:S02]  /*08f0*/  @P5 FMNMX R0, R0, R27, !PT ;  /* 0x0000001b00005209 */ /* 0x002fe40007800000 */
[----:B----4-:R-:W-:Y:S02]  /*0900*/  ISETP.NE.AND P5, PT, R25, RZ, PT ;  /* 0x000000ff1900720c */ /* 0x010fe40003fa5270 */
[----:B------:R-:W4:Y:S11]  /*0910*/  LDG.E.U8.CONSTANT R25, desc[UR8][R14.64+0x5] ;  /* 0x000005080e197981 */ /* 0x000f36000c1e9100 */
[----:B------:R-:W1:Y:S02]  /*0920*/  @P5 LDS R27, [R22+-0x8] ;  /* 0xfffff800161b5984 */ /* 0x000e640000000800 */
[----:B-1----:R-:W-:-:S02]  /*0930*/  @P5 FMNMX R0, R0, R27, !PT ;  /* 0x0000001b00005209 */ /* 0x002fc40007800000 */
[----:B------:R-:W1:Y:S01]  /*0940*/  @P6 LDS R27, [R22+-0x4] ;  /* 0xfffffc00161b6984 */ /* 0x000e620000000800 */
[----:B------:R-:W-:Y:S01]  /*0950*/  VIADD R20, R20, 0x8 ;  /* 0x0000000814147836 */ /* 0x000fe20000000000 */
[----:B-1----:R-:W-:Y:S01]  /*0960*/  @P6 FMNMX R0, R0, R27, !PT ;  /* 0x0000001b00006209 */ /* 0x002fe20007800000 */
[----:B------:R-:W-:Y:S02]  /*0970*/  VIADD R19, R19, 0x8 ;  /* 0x0000000813137836 */ /* 0x000fe40000000000 */
[----:B------:R-:W-:Y:S01]  /*0980*/  VIADD R21, R21, 0x8 ;  /* 0x0000000815157836 */ /* 0x000fe20000000000 */
[----:B--2---:R-:W-:Y:S02]  /*0990*/  ISETP.NE.AND P4, PT, R26, RZ, PT ;  /* 0x000000ff1a00720c */ /* 0x004fe40003f85270 */
[----:B---3--:R-:W-:Y:S02]  /*09a0*/  ISETP.NE.AND P6, PT, R24, RZ, PT ;  /* 0x000000ff1800720c */ /* 0x008fe40003fc5270 */
[----:B----4-:R-:W-:-:S09]  /*09b0*/  ISETP.NE.AND P5, PT, R25, RZ, PT ;  /* 0x000000ff1900720c */ /* 0x010fd20003fa5270 */
[----:B------:R-:W1:Y:S04]  /*09c0*/  @P4 LDS R25, [R22] ;  /* 0x0000000016194984 */ /* 0x000e680000000800 */
[----:B0-----:R-:W0:Y:S01]  /*09d0*/  @P5 LDS R15, [R22+0x4] ;  /* 0x00000400160f5984 */ /* 0x001e220000000800 */
[----:B-1----:R-:W-:Y:S02]  /*09e0*/  @P4 FMNMX R0, R0, R25, !PT ;  /* 0x0000001900004209 */ /* 0x002fe40007800000 */
[----:B------:R-:W-:Y:S01]  /*09f0*/  ISETP.NE.AND P4, PT, R28, RZ, PT ;  /* 0x000000ff1c00720c */ /* 0x000fe20003f85270 */
[----:B------:R-:W1:-:S12]  /*0a00*/  @P6 LDS R25, [R22+0x8] ;  /* 0x0000080016196984 */ /* 0x000e580000000800 */
[----:B------:R2:W3:Y:S01]  /*0a10*/  @P4 LDS R27, [R22+0xc] ;  /* 0x00000c00161b4984 */ /* 0x0004e20000000800 */
[----:B0-----:R-:W-:Y:S02]  /*0a20*/  @P5 FMNMX R0, R0, R15, !PT ;  /* 0x0000000f00005209 */ /* 0x001fe40007800000 */
[----:B------:R-:W-:Y:S01]  /*0a30*/  ISETP.NE.AND P5, PT, R20, RZ, PT ;  /* 0x000000ff1400720c */ /* 0x000fe20003fa5270 */
[----:B--2---:R-:W-:Y:S01]  /*0a40*/  VIADD R22, R22, 0x20 ;  /* 0x0000002016167836 */ /* 0x004fe20000000000 */
[----:B-1----:R-:W-:-:S04]  /*0a50*/  @P6 FMNMX R0, R0, R25, !PT ;  /* 0x0000001900006209 */ /* 0x002fc80007800000 */
[----:B---3--:R-:W-:-:S07]  /*0a60*/  @P4 FMNMX R0, R0, R27, !PT ;  /* 0x0000001b00004209 */ /* 0x008fce0007800000 */
[----:B------:R-:W-:Y:S05]  /*0a70*/  @P5 BRA `(.L_x_75) ;  /* 0xfffffffc005c5947 */ /* 0x000fea000383ffff */
.L_x_74:
        /* <DEDUP_REMOVED lines=32> */
.L_x_77:
        /* <DEDUP_REMOVED lines=21> */
[----:B------:R-:W1:Y:S04]  /*0dd0*/  @P4 LDS R21, [R22] ;  /* 0x0000000016154984 */ /* 0x000e680000000800 */
[----:B------:R-:W0:Y:S01]  /*0de0*/  @P5 LDS R23, [R22+0x4] ;  /* 0x0000040016175984 */ /* 0x000e220000000800 */
[----:B-1----:R-:W-:-:S04]  /*0df0*/  @P4 FMNMX R0, R0, R21, !PT ;  /* 0x0000001500004209 */ /* 0x002fc80007800000 */
[----:B0-----:R-:W-:-:S07]  /*0e00*/  @P5 FMNMX R0, R0, R23, !PT ;  /* 0x0000001700005209 */ /* 0x001fce0007800000 */
.L_x_78:
        /* <DEDUP_REMOVED lines=12> */
[----:B------:R-:W-:-:S05]  /*0ed0*/  LEA R18, R18, UR5, 0x2 ;  /* 0x0000000512127c11 */ /* 0x000fca000f8e10ff */
[----:B------:R-:W1:Y:S02]  /*0ee0*/  LDS R15, [R18] ;  /* 0x00000000120f7984 */ /* 0x000e640000000800 */
[----:B-1----:R-:W-:-:S07]  /*0ef0*/  FMNMX R0, R0, R15, !PT ;  /* 0x0000000f00007209 */ /* 0x002fce0007800000 */
.L_x_76:
[----:B------:R-:W-:Y:S05]  /*0f00*/  @P2 BRA `(.L_x_79) ;  /* 0xfffffff400f02947 */ /* 0x000fea000383ffff */
.L_x_73:
[----:B0-----:R-:W0:Y:S02]  /*0f10*/  LDC.64 R14, c[0x0][0x388] ;  /* 0x0000e200ff0e7b82 */ /* 0x001e240000000a00 */
[----:B0-----:R-:W-:-:S05]  /*0f20*/  IMAD.WIDE R16, R16, 0x4, R14 ;  /* 0x0000000410107825 */ /* 0x001fca00078e020e */
[----:B-1----:R0:W-:Y:S01]  /*0f30*/  STG.E desc[UR8][R16.64], R0 ;  /* 0x0000000010007986 */ /* 0x0021e2000c101908 */
[----:B------:R-:W-:Y:S06]  /*0f40*/  BAR.SYNC.DEFER_BLOCKING 0x0 ;  /* 0x0000000000007b1d */ /* 0x000fec0000010000 */
[----:B------:R-:W-:Y:S05]  /*0f50*/  BRA.U UP1, `(.L_x_80) ;  /* 0xfffffff101f47547 */ /* 0x000fea000b83ffff */
[----:B------:R-:W-:Y:S05]  /*0f60*/  EXIT ;  /* 0x000000000000794d */ /* 0x000fea0003800000 */
.L_x_81:
        /* <DEDUP_REMOVED lines=9> */
.L_x_96:


//--------------------- .text._Z14erosion_kernelPKfPfPKhiiii --------------------------
	.section	.text._Z14erosion_kernelPKfPfPKhiiii,"ax",@progbits
	.align	128
        .global         _Z14erosion_kernelPKfPfPKhiiii
        .type           _Z14erosion_kernelPKfPfPKhiiii,@function
        .size           _Z14erosion_kernelPKfPfPKhiiii,(.L_x_97 - _Z14erosion_kernelPKfPfPKhiiii)
        .other          _Z14erosion_kernelPKfPfPKhiiii,@"STO_CUDA_ENTRY STV_DEFAULT"
_Z14erosion_kernelPKfPfPKhiiii:
.text._Z14erosion_kernelPKfPfPKhiiii:
        /* <DEDUP_REMOVED lines=51> */
.L_x_89:
        /* <DEDUP_REMOVED lines=58> */
.L_x_88:
        /* <DEDUP_REMOVED lines=18> */
.L_x_84:
        /* <DEDUP_REMOVED lines=12> */
[----:B-1----:R-:W-:-:S02]  /*08b0*/  @P4 FMNMX R0, R0, R27, PT ;  /* 0x0000001b00004209 */ /* 0x002fc40003800000 */
[----:B------:R-:W1:Y:S01]  /*08c0*/  @P5 LDS R27, [R22+-0xc] ;  /* 0xfffff400161b5984 */ /* 0x000e620000000800 */
[----:B-----5:R-:W-:-:S03]  /*08d0*/  ISETP.NE.AND P6, PT, R24, RZ, PT ;  /* 0x000000ff1800720c */ /* 0x020fc60003fc5270 */
[----:B------:R-:W3:Y:S01]  /*08e0*/  LDG.E.U8.CONSTANT R24, desc[UR8][R14.64+0x6] ;  /* 0x000006080e187981 */ /* 0x000ee2000c1e9100 */
[----:B-1----:R-:W-:Y:S02]  /*08f0*/  @P5 FMNMX R0, R0, R27, PT ;  /* 0x0000001b00005209 */ /* 0x002fe40003800000 */
[----:B----4-:R-:W-:Y:S02]  /*0900*/  ISETP.NE.AND P5, PT, R25, RZ, PT ;  /* 0x000000ff1900720c */ /* 0x010fe40003fa5270 */
[----:B------:R-:W4:Y:S11]  /*0910*/  LDG.E.U8.CONSTANT R25, desc[UR8][R14.64+0x5] ;  /* 0x000005080e197981 */ /* 0x000f36000c1e9100 */
[----:B------:R-:W1:Y:S02]  /*0920*/  @P5 LDS R27, [R22+-0x8] ;  /* 0xfffff800161b5984 */ /* 0x000e640000000800 */
[----:B-1----:R-:W-:-:S02]  /*0930*/  @P5 FMNMX R0, R0, R27, PT ;  /* 0x0000001b00005209 */ /* 0x002fc40003800000 */
[----:B------:R-:W1:Y:S01]  /*0940*/  @P6 LDS R27, [R22+-0x4] ;  /* 0xfffffc00161b6984 */ /* 0x000e620000000800 */
[----:B------:R-:W-:Y:S01]  /*0950*/  VIADD R20, R20, 0x8 ;  /* 0x0000000814147836 */ /* 0x000fe20000000000 */
[----:B-1----:R-:W-:Y:S01]  /*0960*/  @P6 FMNMX R0, R0, R27, PT ;  /* 0x0000001b00006209 */ /* 0x002fe20003800000 */
[----:B------:R-:W-:Y:S02]  /*0970*/  VIADD R19, R19, 0x8 ;  /* 0x0000000813137836 */ /* 0x000fe40000000000 */
[----:B------:R-:W-:Y:S01]  /*0980*/  VIADD R21, R21, 0x8 ;  /* 0x0000000815157836 */ /* 0x000fe20000000000 */
[----:B--2---:R-:W-:Y:S02]  /*0990*/  ISETP.NE.AND P4, PT, R26, RZ, PT ;  /* 0x000000ff1a00720c */ /* 0x004fe40003f85270 */
[----:B---3--:R-:W-:Y:S02]  /*09a0*/  ISETP.NE.AND P6, PT, R24, RZ, PT ;  /* 0x000000ff1800720c */ /* 0x008fe40003fc5270 */
[----:B----4-:R-:W-:-:S09]  /*09b0*/  ISETP.NE.AND P5, PT, R25, RZ, PT ;  /* 0x000000ff1900720c */ /* 0x010fd20003fa5270 */
[----:B------:R-:W1:Y:S04]  /*09c0*/  @P4 LDS R25, [R22] ;  /* 0x0000000016194984 */ /* 0x000e680000000800 */
[----:B0-----:R-:W0:Y:S01]  /*09d0*/  @P5 LDS R15, [R22+0x4] ;  /* 0x00000400160f5984 */ /* 0x001e220000000800 */
[----:B-1----:R-:W-:Y:S02]  /*09e0*/  @P4 FMNMX R0, R0, R25, PT ;  /* 0x0000001900004209 */ /* 0x002fe40003800000 */
[----:B------:R-:W-:Y:S01]  /*09f0*/  ISETP.NE.AND P4, PT, R28, RZ, PT ;  /* 0x000000ff1c00720c */ /* 0x000fe20003f85270 */
[----:B------:R-:W1:-:S12]  /*0a00*/  @P6 LDS R25, [R22+0x8] ;  /* 0x0000080016196984 */ /* 0x000e580000000800 */
[----:B------:R2:W3:Y:S01]  /*0a10*/  @P4 LDS R27, [R22+0xc] ;  /* 0x00000c00161b4984 */ /* 0x0004e20000000800 */
[----:B0-----:R-:W-:Y:S02]  /*0a20*/  @P5 FMNMX R0, R0, R15, PT ;  /* 0x0000000f00005209 */ /* 0x001fe40003800000 */
[----:B------:R-:W-:Y:S01]  /*0a30*/  ISETP.NE.AND P5, PT, R20, RZ, PT ;  /* 0x000000ff1400720c */ /* 0x000fe20003fa5270 */
[----:B--2---:R-:W-:Y:S01]  /*0a40*/  VIADD R22, R22, 0x20 ;  /* 0x0000002016167836 */ /* 0x004fe20000000000 */
[----:B-1----:R-:W-:-:S04]  /*0a50*/  @P6 FMNMX R0, R0, R25, PT ;  /* 0x0000001900006209 */ /* 0x002fc80003800000 */
[----:B---3--:R-:W-:-:S07]  /*0a60*/  @P4 FMNMX R0, R0, R27, PT ;  /* 0x0000001b00004209 */ /* 0x008fce0003800000 */
[----:B------:R-:W-:Y:S05]  /*0a70*/  @P5 BRA `(.L_x_84) ;  /* 0xfffffffc005c5947 */ /* 0x000fea000383ffff */
.L_x_83:
        /* <DEDUP_REMOVED lines=32> */
.L_x_86:
        /* <DEDUP_REMOVED lines=23> */
[----:B-1----:R-:W-:-:S04]  /*0df0*/  @P4 FMNMX R0, R0, R21, PT ;  /* 0x0000001500004209 */ /* 0x002fc80003800000 */
[----:B0-----:R-:W-:-:S07]  /*0e00*/  @P5 FMNMX R0, R0, R23, PT ;  /* 0x0000001700005209 */ /* 0x001fce0003800000 */
.L_x_87:
        /* <DEDUP_REMOVED lines=14> */
[----:B-1----:R-:W-:-:S07]  /*0ef0*/  FMNMX R0, R0, R15, PT ;  /* 0x0000000f00007209 */ /* 0x002fce0003800000 */
.L_x_85:
[----:B------:R-:W-:Y:S05]  /*0f00*/  @P2 BRA `(.L_x_88) ;  /* 0xfffffff400f02947 */ /* 0x000fea000383ffff */
.L_x_82:
[----:B0-----:R-:W0:Y:S02]  /*0f10*/  LDC.64 R14, c[0x0][0x388] ;  /* 0x0000e200ff0e7b82 */ /* 0x001e240000000a00 */
[----:B0-----:R-:W-:-:S05]  /*0f20*/  IMAD.WIDE R16, R16, 0x4, R14 ;  /* 0x0000000410107825 */ /* 0x001fca00078e020e */
[----:B-1----:R0:W-:Y:S01]  /*0f30*/  STG.E desc[UR8][R16.64], R0 ;  /* 0x0000000010007986 */ /* 0x0021e2000c101908 */
[----:B------:R-:W-:Y:S06]  /*0f40*/  BAR.SYNC.DEFER_BLOCKING 0x0 ;  /* 0x0000000000007b1d */ /* 0x000fec0000010000 */
[----:B------:R-:W-:Y:S05]  /*0f50*/  BRA.U UP1, `(.L_x_89) ;  /* 0xfffffff101f47547 */ /* 0x000fea000b83ffff */
[----:B------:R-:W-:Y:S05]  /*0f60*/  EXIT ;  /* 0x000000000000794d */ /* 0x000fea0003800000 */
.L_x_90:
        /* <DEDUP_REMOVED lines=9> */
.L_x_97:


//--------------------- .nv.shared._Z16black_hat_kernelPKfPfS1_PKhiiii --------------------------
	.section	.nv.shared._Z16black_hat_kernelPKfPfS1_PKhiiii,"aw",@nobits
	.sectionflags	@""
	.align	16
	.zero		1024


//--------------------- .nv.shared.reserved.0     --------------------------
	.section	.nv.shared.reserved.0,"aw",@nobits
	.weak		__nv_reservedSMEM_offset_0_alias
	.size		__nv_reservedSMEM_offset_0_alias, 0, 64
	.other		__nv_reservedSMEM_offset_0_alias,@"STO_CUDA_RESERVED_SHARED STV_DEFAULT"
__nv_reservedSMEM_offset_0_alias:
	.zero		0
	.zero		64


//--------------------- .nv.shared._Z14top_hat_kernelPKfPfS1_PKhiiii --------------------------
	.section	.nv.shared._Z14top_hat_kernelPKfPfS1_PKhiiii,"aw",@nobits
	.sectionflags	@""
	.align	16
	.zero		1024


//--------------------- .nv.shared._Z29morphological_gradient_kernelPKfPfPKhiiii --------------------------
	.section	.nv.shared._Z29morphological_gradient_kernelPKfPfPKhiiii,"aw",@nobits
	.sectionflags	@""
	.align	16
	.zero		1024


//--------------------- .nv.shared._Z14closing_kernelPKfPfS1_PKhiiii --------------------------
	.section	.nv.shared._Z14closing_kernelPKfPfS1_PKhiiii,"aw",@nobits
	.sectionflags	@""
	.align	16
	.zero		1024


//--------------------- .nv.shared._Z14opening_kernelPKfPfS1_PKhiiii --------------------------
	.section	.nv.shared._Z14opening_kernelPKfPfS1_PKhiiii,"aw",@nobits
	.sectionflags	@""
	.align	16
	.zero		1024


//--------------------- .nv.shared._Z15dilation_kernelPKfPfPKhiiii --------------------------
	.section	.nv.shared._Z15dilation_kernelPKfPfPKhiiii,"aw",@nobits
	.sectionflags	@""
	.align	16
	.zero		1024


//--------------------- .nv.shared._Z14erosion_kernelPKfPfPKhiiii --------------------------
	.section	.nv.shared._Z14erosion_kernelPKfPfPKhiiii,"aw",@nobits
	.sectionflags	@""
	.align	16
	.zero		1024


//--------------------- .nv.constant0._Z16black_hat_kernelPKfPfS1_PKhiiii --------------------------
	.section	.nv.constant0._Z16black_hat_kernelPKfPfS1_PKhiiii,"a",@progbits
	.sectionflags	@""
	.align	4
.nv.constant0._Z16black_hat_kernelPKfPfS1_PKhiiii:
	.zero		944


//--------------------- .nv.constant0._Z14top_hat_kernelPKfPfS1_PKhiiii --------------------------
	.section	.nv.constant0._Z14top_hat_kernelPKfPfS1_PKhiiii,"a",@progbits
	.sectionflags	@""
	.align	4
.nv.constant0._Z14top_hat_kernelPKfPfS1_PKhiiii:
	.zero		944


//--------------------- .nv.constant0._Z29morphological_gradient_kernelPKfPfPKhiiii --------------------------
	.section	.nv.constant0._Z29morphological_gradient_kernelPKfPfPKhiiii,"a",@progbits
	.sectionflags	@""
	.align	4
.nv.constant0._Z29morphological_gradient_kernelPKfPfPKhiiii:
	.zero		936


//--------------------- .nv.constant0._Z14closing_kernelPKfPfS1_PKhiiii --------------------------
	.section	.nv.constant0._Z14closing_kernelPKfPfS1_PKhiiii,"a",@progbits
	.sectionflags	@""
	.align	4
.nv.constant0._Z14closing_kernelPKfPfS1_PKhiiii:
	.zero		944


//--------------------- .nv.constant0._Z14opening_kernelPKfPfS1_PKhiiii --------------------------
	.section	.nv.constant0._Z14opening_kernelPKfPfS1_PKhiiii,"a",@progbits
	.sectionflags	@""
	.align	4
.nv.constant0._Z14opening_kernelPKfPfS1_PKhiiii:
	.zero		944


//--------------------- .nv.constant0._Z15dilation_kernelPKfPfPKhiiii --------------------------
	.section	.nv.constant0._Z15dilation_kernelPKfPfPKhiiii,"a",@progbits
	.sectionflags	@""
	.align	4
.nv.constant0._Z15dilation_kernelPKfPfPKhiiii:
	.zero		936


//--------------------- .nv.constant0._Z14erosion_kernelPKfPfPKhiiii --------------------------
	.section	.nv.constant0._Z14erosion_kernelPKfPfPKhiiii,"a",@progbits
	.sectionflags	@""
	.align	4
.nv.constant0._Z14erosion_kernelPKfPfPKhiiii:
	.zero		936


//--------------------- SYMBOLS --------------------------

	.type		.nv.reservedSmem.offset0,@object
	.size		.nv.reservedSmem.offset0,0x4
	.type		.nv.reservedSmem.cap,@object
	.size		.nv.reservedSmem.cap,0x4
